	.target	sm_90a

	.elftype	@"ET_EXEC"


//--------------------- .note.nv.tkinfo           --------------------------
	.section	.note.nv.tkinfo,"",@"SHT_NOTE"
	.sectionflags	@"SHF_NOTE_NV_TKINFO"
	.tkinfo
        /*0018*/ 	.word	0x00000002
        /*0030*/ 	.string	""
        /*0030*/ 	.string	"ptxas"
        /*0030*/ 	.string	"Cuda compilation tools, release 13.0, V13.0.88"
        /*0030*/ 	.string	"Build cuda_13.0.r13.0/compiler.36424714_0"
        /*0030*/ 	.string	"-arch sm_90a -m 64 "



//--------------------- .note.nv.cuinfo           --------------------------
	.section	.note.nv.cuinfo,"",@"SHT_NOTE"
	.sectionflags	@"SHF_NOTE_NV_CUINFO"
        /*0018*/ 	.short	0x0002
        /*001a*/ 	.short	0x005a
        /*001c*/ 	.short	0x0082
	.zero		2


//--------------------- .nv.info                  --------------------------
	.section	.nv.info,"",@"SHT_CUDA_INFO"
	.align	4


	//----- nvinfo : EIATTR_REGCOUNT
	.align		4
        /*0000*/ 	.byte	0x04, 0x2f
        /*0002*/ 	.short	(.L_15 - .L_14)
	.align		4
.L_14:
        /*0004*/ 	.word	index@(_ZN7cutlass13device_kernelINS_4gemm6kernel13GemmUniversalIN4cute5tupleIJiiiiEEENS1_10collective13CollectiveMmaINS1_34MainloopSm90TmaGmmaWarpSpecializedILi3ENS5_IJNS4_1CILi1EEESB_SB_EEENS1_35KernelTmaWarpSpecializedCooperativeEEENS5_IJNSA_ILi256EEESF_NSA_ILi32EEEEEEaNS5_IJlSB_lEEEaSI_NS4_8TiledMMAINS4_8MMA_AtomIJNS4_4SM904GMMA27MMA_64x256x32_S32S8S8_SS_TNEEEENS4_6LayoutINS5_IJNSA_ILi2EEESB_SB_EEENS5_IJSB_NSA_ILi0EEESS_EEEEENS5_IJNS4_10UnderscoreESV_SV_EEEEENS4_13SM90_TMA_LOADENS4_14ComposedLayoutINS4_7SwizzleILi1ELi4ELi3EEENS4_18smem_ptr_flag_bitsILi8EEENSP_INS5_IJNSA_ILi8EEESG_EEENS5_IJSG_SB_EEEEEEEvNS4_8identityESY_S18_vS19_EENS_8epilogue10collective6detail29Sm90TmaWarpSpecializedAdapterINS1C_15DefaultEpilogueIaSI_SI_NS1B_6thread17LinearCombinationIaLi1EiiLNS1G_9ScaleType4KindE0ELNS_15FloatRoundStyleE2EaEENS1_15EpilogueDefaultEEEEEvvEEEEvNT_6ParamsE)
        /*0008*/ 	.word	0x000000a8


	//----- nvinfo : EIATTR_FRAME_SIZE
	.align		4
.L_15:
        /*000c*/ 	.byte	0x04, 0x11
        /*000e*/ 	.short	(.L_17 - .L_16)
	.align		4
.L_16:
        /*0010*/ 	.word	index@(_ZN7cutlass13device_kernelINS_4gemm6kernel13GemmUniversalIN4cute5tupleIJiiiiEEENS1_10collective13CollectiveMmaINS1_34MainloopSm90TmaGmmaWarpSpecializedILi3ENS5_IJNS4_1CILi1EEESB_SB_EEENS1_35KernelTmaWarpSpecializedCooperativeEEENS5_IJNSA_ILi256EEESF_NSA_ILi32EEEEEEaNS5_IJlSB_lEEEaSI_NS4_8TiledMMAINS4_8MMA_AtomIJNS4_4SM904GMMA27MMA_64x256x32_S32S8S8_SS_TNEEEENS4_6LayoutINS5_IJNSA_ILi2EEESB_SB_EEENS5_IJSB_NSA_ILi0EEESS_EEEEENS5_IJNS4_10UnderscoreESV_SV_EEEEENS4_13SM90_TMA_LOADENS4_14ComposedLayoutINS4_7SwizzleILi1ELi4ELi3EEENS4_18smem_ptr_flag_bitsILi8EEENSP_INS5_IJNSA_ILi8EEESG_EEENS5_IJSG_SB_EEEEEEEvNS4_8identityESY_S18_vS19_EENS_8epilogue10collective6detail29Sm90TmaWarpSpecializedAdapterINS1C_15DefaultEpilogueIaSI_SI_NS1B_6thread17LinearCombinationIaLi1EiiLNS1G_9ScaleType4KindE0ELNS_15FloatRoundStyleE2EaEENS1_15EpilogueDefaultEEEEEvvEEEEvNT_6ParamsE)
        /*0014*/ 	.word	0x000002b8


	//----- nvinfo : EIATTR_MIN_STACK_SIZE
	.align		4
.L_17:
        /*0018*/ 	.byte	0x04, 0x12
        /*001a*/ 	.short	(.L_19 - .L_18)
	.align		4
.L_18:
        /*001c*/ 	.word	index@(_ZN7cutlass13device_kernelINS_4gemm6kernel13GemmUniversalIN4cute5tupleIJiiiiEEENS1_10collective13CollectiveMmaINS1_34MainloopSm90TmaGmmaWarpSpecializedILi3ENS5_IJNS4_1CILi1EEESB_SB_EEENS1_35KernelTmaWarpSpecializedCooperativeEEENS5_IJNSA_ILi256EEESF_NSA_ILi32EEEEEEaNS5_IJlSB_lEEEaSI_NS4_8TiledMMAINS4_8MMA_AtomIJNS4_4SM904GMMA27MMA_64x256x32_S32S8S8_SS_TNEEEENS4_6LayoutINS5_IJNSA_ILi2EEESB_SB_EEENS5_IJSB_NSA_ILi0EEESS_EEEEENS5_IJNS4_10UnderscoreESV_SV_EEEEENS4_13SM90_TMA_LOADENS4_14ComposedLayoutINS4_7SwizzleILi1ELi4ELi3EEENS4_18smem_ptr_flag_bitsILi8EEENSP_INS5_IJNSA_ILi8EEESG_EEENS5_IJSG_SB_EEEEEEEvNS4_8identityESY_S18_vS19_EENS_8epilogue10collective6detail29Sm90TmaWarpSpecializedAdapterINS1C_15DefaultEpilogueIaSI_SI_NS1B_6thread17LinearCombinationIaLi1EiiLNS1G_9ScaleType4KindE0ELNS_15FloatRoundStyleE2EaEENS1_15EpilogueDefaultEEEEEvvEEEEvNT_6ParamsE)
        /*0020*/ 	.word	0x000002b8
.L_19:


//--------------------- .nv.compat                --------------------------
	.section	.nv.compat,"",@"SHT_CUDA_COMPAT_INFO"
	.align	4
        /*0000*/ 	.byte	0x02, 0x09, 0x01, 0x00, 0x02, 0x02, 0x04, 0x00, 0x02, 0x05, 0x05, 0x00, 0x03, 0x07, 0x01, 0x01
        /*0010*/ 	.byte	0x02, 0x03, 0x01, 0x00, 0x02, 0x06, 0x01, 0x00, 0x04, 0x0b, 0x08, 0x00, 0x00, 0x00, 0x00, 0x00
        /*0020*/ 	.byte	0x00, 0x00, 0x00, 0x00


//--------------------- .nv.info._ZN7cutlass13device_kernelINS_4gemm6kernel13GemmUniversalIN4cute5tupleIJiiiiEEENS1_10collective13CollectiveMmaINS1_34MainloopSm90TmaGmmaWarpSpecializedILi3ENS5_IJNS4_1CILi1EEESB_SB_EEENS1_35KernelTmaWarpSpecializedCooperativeEEENS5_IJNSA_ILi256EEESF_NSA_ILi32EEEEEEaNS5_IJlSB_lEEEaSI_NS4_8TiledMMAINS4_8MMA_AtomIJNS4_4SM904GMMA27MMA_64x256x32_S32S8S8_SS_TNEEEENS4_6LayoutINS5_IJNSA_ILi2EEESB_SB_EEENS5_IJSB_NSA_ILi0EEESS_EEEEENS5_IJNS4_10UnderscoreESV_SV_EEEEENS4_13SM90_TMA_LOADENS4_14ComposedLayoutINS4_7SwizzleILi1ELi4ELi3EEENS4_18smem_ptr_flag_bitsILi8EEENSP_INS5_IJNSA_ILi8EEESG_EEENS5_IJSG_SB_EEEEEEEvNS4_8identityESY_S18_vS19_EENS_8epilogue10collective6detail29Sm90TmaWarpSpecializedAdapterINS1C_15DefaultEpilogueIaSI_SI_NS1B_6thread17LinearCombinationIaLi1EiiLNS1G_9ScaleType4KindE0ELNS_15FloatRoundStyleE2EaEENS1_15EpilogueDefaultEEEEEvvEEEEvNT_6ParamsE --------------------------
	.section	.nv.info._ZN7cutlass13device_kernelINS_4gemm6kernel13GemmUniversalIN4cute5tupleIJiiiiEEENS1_10collective13CollectiveMmaINS1_34MainloopSm90TmaGmmaWarpSpecializedILi3ENS5_IJNS4_1CILi1EEESB_SB_EEENS1_35KernelTmaWarpSpecializedCooperativeEEENS5_IJNSA_ILi256EEESF_NSA_ILi32EEEEEEaNS5_IJlSB_lEEEaSI_NS4_8TiledMMAINS4_8MMA_AtomIJNS4_4SM904GMMA27MMA_64x256x32_S32S8S8_SS_TNEEEENS4_6LayoutINS5_IJNSA_ILi2EEESB_SB_EEENS5_IJSB_NSA_ILi0EEESS_EEEEENS5_IJNS4_10UnderscoreESV_SV_EEEEENS4_13SM90_TMA_LOADENS4_14ComposedLayoutINS4_7SwizzleILi1ELi4ELi3EEENS4_18smem_ptr_flag_bitsILi8EEENSP_INS5_IJNSA_ILi8EEESG_EEENS5_IJSG_SB_EEEEEEEvNS4_8identityESY_S18_vS19_EENS_8epilogue10collective6detail29Sm90TmaWarpSpecializedAdapterINS1C_15DefaultEpilogueIaSI_SI_NS1B_6thread17LinearCombinationIaLi1EiiLNS1G_9ScaleType4KindE0ELNS_15FloatRoundStyleE2EaEENS1_15EpilogueDefaultEEEEEvvEEEEvNT_6ParamsE,"",@"SHT_CUDA_INFO"
	.sectionflags	@""
	.align	4


	//----- nvinfo : EIATTR_CUDA_API_VERSION
	.align		4
        /*0000*/ 	.byte	0x04, 0x37
        /*0002*/ 	.short	(.L_21 - .L_20)
.L_20:
        /*0004*/ 	.word	0x00000082


	//----- nvinfo : EIATTR_KPARAM_INFO
	.align		4
.L_21:
        /*0008*/ 	.byte	0x04, 0x17
        /*000a*/ 	.short	(.L_23 - .L_22)
.L_22:
        /*000c*/ 	.word	0x00000000
        /*0010*/ 	.short	0x0000
        /*0012*/ 	.short	0x0070
        /*0014*/ 	.byte	0x00, 0xf0, 0x01, 0x10


	//----- nvinfo : EIATTR_SPARSE_MMA_MASK
	.align		4
.L_23:
        /*0018*/ 	.byte	0x03, 0x50
        /*001a*/ 	.short	0x0000


	//----- nvinfo : EIATTR_MAXREG_COUNT
	.align		4
        /*001c*/ 	.byte	0x03, 0x1b
        /*001e*/ 	.short	0x00a8


	//----- nvinfo : EIATTR_NUM_BARRIERS
	.align		4
        /*0020*/ 	.byte	0x02, 0x4c
        /*0022*/ 	.byte	0x01
	.zero		1


	//----- nvinfo : EIATTR_EXTERNS
	.align		4
        /*0024*/ 	.byte	0x04, 0x0f
        /*0026*/ 	.short	(.L_25 - .L_24)


	//   ....[0]....
	.align		4
.L_24:
        /*0028*/ 	.word	index@(__assertfail)


	//----- nvinfo : EIATTR_ANNOTATIONS
	.align		4
.L_25:
        /*002c*/ 	.byte	0x04, 0x55
        /*002e*/ 	.short	(.L_27 - .L_26)


	//   ....[0]....
.L_26:
        /*0030*/ 	.word	0x00000001
        /*0034*/ 	.byte	0x70, 0x06, 0x00, 0x00, 0x01, 0x00, 0x00, 0x00, 0x90, 0x06, 0x00, 0x00, 0x01, 0x00, 0x00, 0x00
        /* <DEDUP_REMOVED lines=250> */
        /*0fe4*/ 	.byte	0x70, 0x16, 0x01, 0x00, 0x01, 0x00, 0x00, 0x00, 0x90, 0x16, 0x01, 0x00


	//----- nvinfo : EIATTR_MERCURY_ISA_VERSION
	.align		4
.L_27:
        /*0ff0*/ 	.byte	0x03, 0x5f
        /*0ff2*/ 	.short	0x0101


	//----- nvinfo : EIATTR_INT_WARP_WIDE_INSTR_OFFSETS
	.align		4
        /*0ff4*/ 	.byte	0x04, 0x31
        /*0ff6*/ 	.short	(.L_29 - .L_28)


	//   ....[0]....
.L_28:
        /*0ff8*/ 	.word	0x000004e0


	//   ....[1]....
        /*0ffc*/ 	.word	0x000004f0


	//   ....[2]....
        /*1000*/ 	.word	0x00000580


	//----- nvinfo : EIATTR_COOP_GROUP_MASK_REGIDS
	.align		4
.L_29:
        /*1004*/ 	.byte	0x04, 0x29
        /*1006*/ 	.short	(.L_31 - .L_30)


	//   ....[0]....
.L_30:
        /*1008*/ 	.word	0xffffffff


	//   ....[1]....
        /*100c*/ 	.word	0xffffffff


	//   ....[2]....
        /*1010*/ 	.word	0xffffffff


	//   ....[3]....
        /*1014*/ 	.word	0xffffffff


	//   ....[4]....
        /*1018*/ 	.word	0xffffffff


	//----- nvinfo : EIATTR_COOP_GROUP_INSTR_OFFSETS
	.align		4
.L_31:
        /*101c*/ 	.byte	0x04, 0x28
        /*101e*/ 	.short	(.L_33 - .L_32)


	//   ....[0]....
.L_32:
        /*1020*/ 	.word	0x00000070


	//   ....[1]....
        /*1024*/ 	.word	0x00000080


	//   ....[2]....
        /*1028*/ 	.word	0x000001a0


	//   ....[3]....
        /*102c*/ 	.word	0x00000390


	//   ....[4]....
        /*1030*/ 	.word	0x00001150


	//----- nvinfo : EIATTR_REG_RECONFIG
	.align		4
.L_33:
        /*1034*/ 	.byte	0x01, 0x54
	.zero		2


	//----- nvinfo : EIATTR_SYSCALL_OFFSETS
	.align		4
        /*1038*/ 	.byte	0x04, 0x46
        /*103a*/ 	.short	(.L_35 - .L_34)


	//   ....[0]....
.L_34:
        /*103c*/ 	.word	0x00001310


	//----- nvinfo : EIATTR_MBARRIER_INSTR_OFFSETS
	.align		4
.L_35:
        /*1040*/ 	.byte	0x04, 0x39
        /*1042*/ 	.short	(.L_37 - .L_36)


	//   ....[0]....
.L_36:
        /*1044*/ 	.word	0x00000320
        /*1048*/ 	.word	0x000000ff
        /*104c*/ 	.word	0x00000000
        /*1050*/ 	.short	0x0100
        /*1052*/ 	.byte	0x08
	.zero		1


	//   ....[1]....
        /*1054*/ 	.word	0x00000330
        /*1058*/ 	.word	0x000000ff
        /*105c*/ 	.word	0x00000018
        /*1060*/ 	.short	0x0100
        /*1062*/ 	.byte	0x08
	.zero		1


	//   ....[2]....
        /*1064*/ 	.word	0x00000340
        /*1068*/ 	.word	0x000000ff
        /*106c*/ 	.word	0x00000008
        /*1070*/ 	.short	0x0100
        /*1072*/ 	.byte	0x08
	.zero		1


	//   ....[3]....
        /*1074*/ 	.word	0x00000350
        /*1078*/ 	.word	0x000000ff
        /*107c*/ 	.word	0x00000020
        /*1080*/ 	.short	0x0100
        /*1082*/ 	.byte	0x08
	.zero		1


	//   ....[4]....
        /*1084*/ 	.word	0x00000360
        /*1088*/ 	.word	0x000000ff
        /*108c*/ 	.word	0x00000010
        /*1090*/ 	.short	0x0100
        /*1092*/ 	.byte	0x08
	.zero		1


	//   ....[5]....
        /*1094*/ 	.word	0x00000370
        /*1098*/ 	.word	0x000000ff
        /*109c*/ 	.word	0x00000028
        /*10a0*/ 	.short	0x0100
        /*10a2*/ 	.byte	0x08
	.zero		1


	//   ....[6]....
        /*10a4*/ 	.word	0x00000600
        /*10a8*/ 	.word	0x000000ff
        /*10ac*/ 	.word	0x00000040
        /*10b0*/ 	.short	0x0100
        /*10b2*/ 	.byte	0x10
	.zero		1


	//   ....[7]....
        /*10b4*/ 	.word	0x000006a0
        /*10b8*/ 	.word	0x000000ff
        /*10bc*/ 	.word	0x00000048
        /*10c0*/ 	.short	0x0100
        /*10c2*/ 	.byte	0x10
	.zero		1


	//   ....[8]....
        /*10c4*/ 	.word	0x000013f0
        /*10c8*/ 	.word	0x00000003
        /*10cc*/ 	.word	0x00000000
        /*10d0*/ 	.short	0x010a
        /*10d2*/ 	.byte	0x3f
	.zero		1


	//   ....[9]....
        /*10d4*/ 	.word	0x00001430
        /*10d8*/ 	.word	0x00000003
        /*10dc*/ 	.word	0x00000000
        /*10e0*/ 	.short	0x010a
        /*10e2*/ 	.byte	0x3f
	.zero		1


	//   ....[10]....
        /*10e4*/ 	.word	0x00001ad0
        /*10e8*/ 	.word	0x00000004
        /*10ec*/ 	.word	0x00000000
        /*10f0*/ 	.short	0x010a
        /*10f2*/ 	.byte	0x3f
	.zero		1


	//   ....[11]....
        /*10f4*/ 	.word	0x00001b10
        /*10f8*/ 	.word	0x00000004
        /*10fc*/ 	.word	0x00000000
        /*1100*/ 	.short	0x010a
        /*1102*/ 	.byte	0x3f
	.zero		1


	//   ....[12]....
        /*1104*/ 	.word	0x00002730
        /*1108*/ 	.word	0x000000ff
        /*110c*/ 	.word	0x00000000
        /*1110*/ 	.short	0x0101
        /*1112*/ 	.byte	0x04
	.zero		1


	//   ....[13]....
        /*1114*/ 	.word	0x00002920
        /*1118*/ 	.word	0x00000000
        /*111c*/ 	.word	0x00000000
        /*1120*/ 	.short	0x0101
        /*1122*/ 	.byte	0x3f
	.zero		1


	//   ....[14]....
        /*1124*/ 	.word	0x00011240
        /*1128*/ 	.word	0x0000000a
        /*112c*/ 	.word	0x00000018
        /*1130*/ 	.short	0x010a
        /*1132*/ 	.byte	0x3f
	.zero		1


	//   ....[15]....
        /*1134*/ 	.word	0x00011590
        /*1138*/ 	.word	0x00000002
        /*113c*/ 	.word	0x00000048
        /*1140*/ 	.short	0x0101
        /*1142*/ 	.byte	0x3f
	.zero		1


	//   ....[16]....
        /*1144*/ 	.word	0x00011d90
        /*1148*/ 	.word	0x00000005
        /*114c*/ 	.word	0x00000000
        /*1150*/ 	.short	0x010a
        /*1152*/ 	.byte	0x3f
	.zero		1


	//   ....[17]....
        /*1154*/ 	.word	0x00011e20
        /*1158*/ 	.word	0x00000007
        /*115c*/ 	.word	0x00000000
        /*1160*/ 	.short	0x010a
        /*1162*/ 	.byte	0x3f
	.zero		1


	//   ....[18]....
        /*1164*/ 	.word	0x00011eb0
        /*1168*/ 	.word	0x00000003
        /*116c*/ 	.word	0x00000000
        /*1170*/ 	.short	0x010a
        /*1172*/ 	.byte	0x3f
	.zero		1


	//   ....[19]....
        /*1174*/ 	.word	0x00011f10
        /*1178*/ 	.word	0x00000003
        /*117c*/ 	.word	0x00000000
        /*1180*/ 	.short	0x010a
        /*1182*/ 	.byte	0x3f
	.zero		1


	//   ....[20]....
        /*1184*/ 	.word	0x00011f60
        /*1188*/ 	.word	0x00000004
        /*118c*/ 	.word	0x00000000
        /*1190*/ 	.short	0x010a
        /*1192*/ 	.byte	0x3f
	.zero		1


	//   ....[21]....
        /*1194*/ 	.word	0x00012030
        /*1198*/ 	.word	0x0000000a
        /*119c*/ 	.word	0x00000018
        /*11a0*/ 	.short	0x010a
        /*11a2*/ 	.byte	0x3f
	.zero		1


	//   ....[22]....
        /*11a4*/ 	.word	0x00012100
        /*11a8*/ 	.word	0x00000005
        /*11ac*/ 	.word	0x00000000
        /*11b0*/ 	.short	0x010a
        /*11b2*/ 	.byte	0x3f
	.zero		1


	//   ....[23]....
        /*11b4*/ 	.word	0x00012150
        /*11b8*/ 	.word	0x00000007
        /*11bc*/ 	.word	0x00000000
        /*11c0*/ 	.short	0x010a
        /*11c2*/ 	.byte	0x3f
	.zero		1


	//----- nvinfo : EIATTR_NUM_MBARRIERS
	.align		4
.L_37:
        /*11c4*/ 	.byte	0x03, 0x38
        /*11c6*/ 	.short	0x0008


	//----- nvinfo : EIATTR_EXIT_INSTR_OFFSETS
	.align		4
        /*11c8*/ 	.byte	0x04, 0x1c
        /*11ca*/ 	.short	(.L_39 - .L_38)


	//   ....[0]....
.L_38:
        /*11cc*/ 	.word	0x00000700


	//   ....[1]....
        /*11d0*/ 	.word	0x00001070


	//   ....[2]....
        /*11d4*/ 	.word	0x000107c0


	//   ....[3]....
        /*11d8*/ 	.word	0x00010ed0


	//   ....[4]....
        /*11dc*/ 	.word	0x00011f00


	//----- nvinfo : EIATTR_MAX_THREADS
	.align		4
.L_39:
        /*11e0*/ 	.byte	0x04, 0x05
        /*11e2*/ 	.short	(.L_41 - .L_40)
.L_40:
        /*11e4*/ 	.word	0x00000180
        /*11e8*/ 	.word	0x00000001
        /*11ec*/ 	.word	0x00000001


	//----- nvinfo : EIATTR_CRS_STACK_SIZE
	.align		4
.L_41:
        /*11f0*/ 	.byte	0x04, 0x1e
        /*11f2*/ 	.short	(.L_43 - .L_42)
.L_42:
        /*11f4*/ 	.word	0x00000000


	//----- nvinfo : EIATTR_CBANK_PARAM_SIZE
	.align		4
.L_43:
        /*11f8*/ 	.byte	0x03, 0x19
        /*11fa*/ 	.short	0x0470


	//----- nvinfo : EIATTR_PARAM_CBANK
	.align		4
        /*11fc*/ 	.byte	0x04, 0x0a
        /*11fe*/ 	.short	(.L_45 - .L_44)
	.align		4
.L_44:
        /*1200*/ 	.word	index@(.nv.constant0._ZN7cutlass13device_kernelINS_4gemm6kernel13GemmUniversalIN4cute5tupleIJiiiiEEENS1_10collective13CollectiveMmaINS1_34MainloopSm90TmaGmmaWarpSpecializedILi3ENS5_IJNS4_1CILi1EEESB_SB_EEENS1_35KernelTmaWarpSpecializedCooperativeEEENS5_IJNSA_ILi256EEESF_NSA_ILi32EEEEEEaNS5_IJlSB_lEEEaSI_NS4_8TiledMMAINS4_8MMA_AtomIJNS4_4SM904GMMA27MMA_64x256x32_S32S8S8_SS_TNEEEENS4_6LayoutINS5_IJNSA_ILi2EEESB_SB_EEENS5_IJSB_NSA_ILi0EEESS_EEEEENS5_IJNS4_10UnderscoreESV_SV_EEEEENS4_13SM90_TMA_LOADENS4_14ComposedLayoutINS4_7SwizzleILi1ELi4ELi3EEENS4_18smem_ptr_flag_bitsILi8EEENSP_INS5_IJNSA_ILi8EEESG_EEENS5_IJSG_SB_EEEEEEEvNS4_8identityESY_S18_vS19_EENS_8epilogue10collective6detail29Sm90TmaWarpSpecializedAdapterINS1C_15DefaultEpilogueIaSI_SI_NS1B_6thread17LinearCombinationIaLi1EiiLNS1G_9ScaleType4KindE0ELNS_15FloatRoundStyleE2EaEENS1_15EpilogueDefaultEEEEEvvEEEEvNT_6ParamsE)
        /*1204*/ 	.short	0x0210
        /*1206*/ 	.short	0x0470


	//----- nvinfo : EIATTR_SW_WAR
	.align		4
.L_45:
        /*1208*/ 	.byte	0x04, 0x36
        /*120a*/ 	.short	(.L_47 - .L_46)
.L_46:
        /*120c*/ 	.word	0x00000008
.L_47:


//--------------------- .nv.callgraph             --------------------------
	.section	.nv.callgraph,"",@"SHT_CUDA_CALLGRAPH"
	.align	4
	.sectionentsize	8
	.align		4
        /*0000*/ 	.word	0x00000000
	.align		4
        /*0004*/ 	.word	0xffffffff
	.align		4
        /*0008*/ 	.word	index@(_ZN7cutlass13device_kernelINS_4gemm6kernel13GemmUniversalIN4cute5tupleIJiiiiEEENS1_10collective13CollectiveMmaINS1_34MainloopSm90TmaGmmaWarpSpecializedILi3ENS5_IJNS4_1CILi1EEESB_SB_EEENS1_35KernelTmaWarpSpecializedCooperativeEEENS5_IJNSA_ILi256EEESF_NSA_ILi32EEEEEEaNS5_IJlSB_lEEEaSI_NS4_8TiledMMAINS4_8MMA_AtomIJNS4_4SM904GMMA27MMA_64x256x32_S32S8S8_SS_TNEEEENS4_6LayoutINS5_IJNSA_ILi2EEESB_SB_EEENS5_IJSB_NSA_ILi0EEESS_EEEEENS5_IJNS4_10UnderscoreESV_SV_EEEEENS4_13SM90_TMA_LOADENS4_14ComposedLayoutINS4_7SwizzleILi1ELi4ELi3EEENS4_18smem_ptr_flag_bitsILi8EEENSP_INS5_IJNSA_ILi8EEESG_EEENS5_IJSG_SB_EEEEEEEvNS4_8identityESY_S18_vS19_EENS_8epilogue10collective6detail29Sm90TmaWarpSpecializedAdapterINS1C_15DefaultEpilogueIaSI_SI_NS1B_6thread17LinearCombinationIaLi1EiiLNS1G_9ScaleType4KindE0ELNS_15FloatRoundStyleE2EaEENS1_15EpilogueDefaultEEEEEvvEEEEvNT_6ParamsE)
	.align		4
        /*000c*/ 	.word	index@(__assertfail)
	.align		4
        /*0010*/ 	.word	0x00000000
	.align		4
        /*0014*/ 	.word	0xfffffffe
	.align		4
        /*0018*/ 	.word	0x00000000
	.align		4
        /*001c*/ 	.word	0xfffffffd
	.align		4
        /*0020*/ 	.word	0x00000000
	.align		4
        /*0024*/ 	.word	0xfffffffc


//--------------------- .nv.constant4             --------------------------
	.section	.nv.constant4,"a",@progbits
	.align	8
	.align		8
.nv.constant4:
        /*0000*/ 	.dword	__assertfail
	.align		8
        /*0008*/ 	.dword	__unnamed_1
	.align		8
        /*0010*/ 	.dword	_ZN39_INTERNAL_11504d17_4_k_cu_9ef90b7b_63414cuda3std3__45__cpo5beginE
	.align		8
        /*0018*/ 	.dword	_ZN39_INTERNAL_11504d17_4_k_cu_9ef90b7b_63414cuda3std3__45__cpo3endE
	.align		8
        /*0020*/ 	.dword	_ZN39_INTERNAL_11504d17_4_k_cu_9ef90b7b_63414cuda3std3__45__cpo6cbeginE
	.align		8
        /*0028*/ 	.dword	_ZN39_INTERNAL_11504d17_4_k_cu_9ef90b7b_63414cuda3std3__45__cpo4cendE
	.align		8
        /*0030*/ 	.dword	_ZN39_INTERNAL_11504d17_4_k_cu_9ef90b7b_63414cuda3std3__441_GLOBAL__N__11504d17_4_k_cu_9ef90b7b_63416ignoreE
	.align		8
        /*0038*/ 	.dword	_ZN39_INTERNAL_11504d17_4_k_cu_9ef90b7b_63414cuda3std3__419piecewise_constructE
	.align		8
        /*0040*/ 	.dword	_ZN39_INTERNAL_11504d17_4_k_cu_9ef90b7b_63414cuda3std3__48in_placeE
	.align		8
        /*0048*/ 	.dword	_ZN39_INTERNAL_11504d17_4_k_cu_9ef90b7b_63414cuda3std6ranges3__45__cpo4swapE
	.align		8
        /*0050*/ 	.dword	_ZN39_INTERNAL_11504d17_4_k_cu_9ef90b7b_63414cuda3std6ranges3__45__cpo9iter_moveE
	.align		8
        /*0058*/ 	.dword	_ZN39_INTERNAL_11504d17_4_k_cu_9ef90b7b_63414cute7productE
	.align		8
        /*0060*/ 	.dword	_ZN39_INTERNAL_11504d17_4_k_cu_9ef90b7b_63414cute1_E
	.align		8
        /*0068*/ 	.dword	$str$22
	.align		8
        /*0070*/ 	.dword	$str$23


//--------------------- .text._ZN7cutlass13device_kernelINS_4gemm6kernel13GemmUniversalIN4cute5tupleIJiiiiEEENS1_10collective13CollectiveMmaINS1_34MainloopSm90TmaGmmaWarpSpecializedILi3ENS5_IJNS4_1CILi1EEESB_SB_EEENS1_35KernelTmaWarpSpecializedCooperativeEEENS5_IJNSA_ILi256EEESF_NSA_ILi32EEEEEEaNS5_IJlSB_lEEEaSI_NS4_8TiledMMAINS4_8MMA_AtomIJNS4_4SM904GMMA27MMA_64x256x32_S32S8S8_SS_TNEEEENS4_6LayoutINS5_IJNSA_ILi2EEESB_SB_EEENS5_IJSB_NSA_ILi0EEESS_EEEEENS5_IJNS4_10UnderscoreESV_SV_EEEEENS4_13SM90_TMA_LOADENS4_14ComposedLayoutINS4_7SwizzleILi1ELi4ELi3EEENS4_18smem_ptr_flag_bitsILi8EEENSP_INS5_IJNSA_ILi8EEESG_EEENS5_IJSG_SB_EEEEEEEvNS4_8identityESY_S18_vS19_EENS_8epilogue10collective6detail29Sm90TmaWarpSpecializedAdapterINS1C_15DefaultEpilogueIaSI_SI_NS1B_6thread17LinearCombinationIaLi1EiiLNS1G_9ScaleType4KindE0ELNS_15FloatRoundStyleE2EaEENS1_15EpilogueDefaultEEEEEvvEEEEvNT_6ParamsE --------------------------
	.section	.text._ZN7cutlass13device_kernelINS_4gemm6kernel13GemmUniversalIN4cute5tupleIJiiiiEEENS1_10collective13CollectiveMmaINS1_34MainloopSm90TmaGmmaWarpSpecializedILi3ENS5_IJNS4_1CILi1EEESB_SB_EEENS1_35KernelTmaWarpSpecializedCooperativeEEENS5_IJNSA_ILi256EEESF_NSA_ILi32EEEEEEaNS5_IJlSB_lEEEaSI_NS4_8TiledMMAINS4_8MMA_AtomIJNS4_4SM904GMMA27MMA_64x256x32_S32S8S8_SS_TNEEEENS4_6LayoutINS5_IJNSA_ILi2EEESB_SB_EEENS5_IJSB_NSA_ILi0EEESS_EEEEENS5_IJNS4_10UnderscoreESV_SV_EEEEENS4_13SM90_TMA_LOADENS4_14ComposedLayoutINS4_7SwizzleILi1ELi4ELi3EEENS4_18smem_ptr_flag_bitsILi8EEENSP_INS5_IJNSA_ILi8EEESG_EEENS5_IJSG_SB_EEEEEEEvNS4_8identityESY_S18_vS19_EENS_8epilogue10collective6detail29Sm90TmaWarpSpecializedAdapterINS1C_15DefaultEpilogueIaSI_SI_NS1B_6thread17LinearCombinationIaLi1EiiLNS1G_9ScaleType4KindE0ELNS_15FloatRoundStyleE2EaEENS1_15EpilogueDefaultEEEEEvvEEEEvNT_6ParamsE,"ax",@progbits
	.align	128
.text._ZN7cutlass13device_kernelINS_4gemm6kernel13GemmUniversalIN4cute5tupleIJiiiiEEENS1_10collective13CollectiveMmaINS1_34MainloopSm90TmaGmmaWarpSpecializedILi3ENS5_IJNS4_1CILi1EEESB_SB_EEENS1_35KernelTmaWarpSpecializedCooperativeEEENS5_IJNSA_ILi256EEESF_NSA_ILi32EEEEEEaNS5_IJlSB_lEEEaSI_NS4_8TiledMMAINS4_8MMA_AtomIJNS4_4SM904GMMA27MMA_64x256x32_S32S8S8_SS_TNEEEENS4_6LayoutINS5_IJNSA_ILi2EEESB_SB_EEENS5_IJSB_NSA_ILi0EEESS_EEEEENS5_IJNS4_10UnderscoreESV_SV_EEEEENS4_13SM90_TMA_LOADENS4_14ComposedLayoutINS4_7SwizzleILi1ELi4ELi3EEENS4_18smem_ptr_flag_bitsILi8EEENSP_INS5_IJNSA_ILi8EEESG_EEENS5_IJSG_SB_EEEEEEEvNS4_8identityESY_S18_vS19_EENS_8epilogue10collective6detail29Sm90TmaWarpSpecializedAdapterINS1C_15DefaultEpilogueIaSI_SI_NS1B_6thread17LinearCombinationIaLi1EiiLNS1G_9ScaleType4KindE0ELNS_15FloatRoundStyleE2EaEENS1_15EpilogueDefaultEEEEEvvEEEEvNT_6ParamsE:
        .type           _ZN7cutlass13device_kernelINS_4gemm6kernel13GemmUniversalIN4cute5tupleIJiiiiEEENS1_10collective13CollectiveMmaINS1_34MainloopSm90TmaGmmaWarpSpecializedILi3ENS5_IJNS4_1CILi1EEESB_SB_EEENS1_35KernelTmaWarpSpecializedCooperativeEEENS5_IJNSA_ILi256EEESF_NSA_ILi32EEEEEEaNS5_IJlSB_lEEEaSI_NS4_8TiledMMAINS4_8MMA_AtomIJNS4_4SM904GMMA27MMA_64x256x32_S32S8S8_SS_TNEEEENS4_6LayoutINS5_IJNSA_ILi2EEESB_SB_EEENS5_IJSB_NSA_ILi0EEESS_EEEEENS5_IJNS4_10UnderscoreESV_SV_EEEEENS4_13SM90_TMA_LOADENS4_14ComposedLayoutINS4_7SwizzleILi1ELi4ELi3EEENS4_18smem_ptr_flag_bitsILi8EEENSP_INS5_IJNSA_ILi8EEESG_EEENS5_IJSG_SB_EEEEEEEvNS4_8identityESY_S18_vS19_EENS_8epilogue10collective6detail29Sm90TmaWarpSpecializedAdapterINS1C_15DefaultEpilogueIaSI_SI_NS1B_6thread17LinearCombinationIaLi1EiiLNS1G_9ScaleType4KindE0ELNS_15FloatRoundStyleE2EaEENS1_15EpilogueDefaultEEEEEvvEEEEvNT_6ParamsE,@function
        .size           _ZN7cutlass13device_kernelINS_4gemm6kernel13GemmUniversalIN4cute5tupleIJiiiiEEENS1_10collective13CollectiveMmaINS1_34MainloopSm90TmaGmmaWarpSpecializedILi3ENS5_IJNS4_1CILi1EEESB_SB_EEENS1_35KernelTmaWarpSpecializedCooperativeEEENS5_IJNSA_ILi256EEESF_NSA_ILi32EEEEEEaNS5_IJlSB_lEEEaSI_NS4_8TiledMMAINS4_8MMA_AtomIJNS4_4SM904GMMA27MMA_64x256x32_S32S8S8_SS_TNEEEENS4_6LayoutINS5_IJNSA_ILi2EEESB_SB_EEENS5_IJSB_NSA_ILi0EEESS_EEEEENS5_IJNS4_10UnderscoreESV_SV_EEEEENS4_13SM90_TMA_LOADENS4_14ComposedLayoutINS4_7SwizzleILi1ELi4ELi3EEENS4_18smem_ptr_flag_bitsILi8EEENSP_INS5_IJNSA_ILi8EEESG_EEENS5_IJSG_SB_EEEEEEEvNS4_8identityESY_S18_vS19_EENS_8epilogue10collective6detail29Sm90TmaWarpSpecializedAdapterINS1C_15DefaultEpilogueIaSI_SI_NS1B_6thread17LinearCombinationIaLi1EiiLNS1G_9ScaleType4KindE0ELNS_15FloatRoundStyleE2EaEENS1_15EpilogueDefaultEEEEEvvEEEEvNT_6ParamsE,(.L_x_580 - _ZN7cutlass13device_kernelINS_4gemm6kernel13GemmUniversalIN4cute5tupleIJiiiiEEENS1_10collective13CollectiveMmaINS1_34MainloopSm90TmaGmmaWarpSpecializedILi3ENS5_IJNS4_1CILi1EEESB_SB_EEENS1_35KernelTmaWarpSpecializedCooperativeEEENS5_IJNSA_ILi256EEESF_NSA_ILi32EEEEEEaNS5_IJlSB_lEEEaSI_NS4_8TiledMMAINS4_8MMA_AtomIJNS4_4SM904GMMA27MMA_64x256x32_S32S8S8_SS_TNEEEENS4_6LayoutINS5_IJNSA_ILi2EEESB_SB_EEENS5_IJSB_NSA_ILi0EEESS_EEEEENS5_IJNS4_10UnderscoreESV_SV_EEEEENS4_13SM90_TMA_LOADENS4_14ComposedLayoutINS4_7SwizzleILi1ELi4ELi3EEENS4_18smem_ptr_flag_bitsILi8EEENSP_INS5_IJNSA_ILi8EEESG_EEENS5_IJSG_SB_EEEEEEEvNS4_8identityESY_S18_vS19_EENS_8epilogue10collective6detail29Sm90TmaWarpSpecializedAdapterINS1C_15DefaultEpilogueIaSI_SI_NS1B_6thread17LinearCombinationIaLi1EiiLNS1G_9ScaleType4KindE0ELNS_15FloatRoundStyleE2EaEENS1_15EpilogueDefaultEEEEEvvEEEEvNT_6ParamsE)
        .other          _ZN7cutlass13device_kernelINS_4gemm6kernel13GemmUniversalIN4cute5tupleIJiiiiEEENS1_10collective13CollectiveMmaINS1_34MainloopSm90TmaGmmaWarpSpecializedILi3ENS5_IJNS4_1CILi1EEESB_SB_EEENS1_35KernelTmaWarpSpecializedCooperativeEEENS5_IJNSA_ILi256EEESF_NSA_ILi32EEEEEEaNS5_IJlSB_lEEEaSI_NS4_8TiledMMAINS4_8MMA_AtomIJNS4_4SM904GMMA27MMA_64x256x32_S32S8S8_SS_TNEEEENS4_6LayoutINS5_IJNSA_ILi2EEESB_SB_EEENS5_IJSB_NSA_ILi0EEESS_EEEEENS5_IJNS4_10UnderscoreESV_SV_EEEEENS4_13SM90_TMA_LOADENS4_14ComposedLayoutINS4_7SwizzleILi1ELi4ELi3EEENS4_18smem_ptr_flag_bitsILi8EEENSP_INS5_IJNSA_ILi8EEESG_EEENS5_IJSG_SB_EEEEEEEvNS4_8identityESY_S18_vS19_EENS_8epilogue10collective6detail29Sm90TmaWarpSpecializedAdapterINS1C_15DefaultEpilogueIaSI_SI_NS1B_6thread17LinearCombinationIaLi1EiiLNS1G_9ScaleType4KindE0ELNS_15FloatRoundStyleE2EaEENS1_15EpilogueDefaultEEEEEvvEEEEvNT_6ParamsE,@"STO_CUDA_ENTRY STV_DEFAULT"
_ZN7cutlass13device_kernelINS_4gemm6kernel13GemmUniversalIN4cute5tupleIJiiiiEEENS1_10collective13CollectiveMmaINS1_34MainloopSm90TmaGmmaWarpSpecializedILi3ENS5_IJNS4_1CILi1EEESB_SB_EEENS1_35KernelTmaWarpSpecializedCooperativeEEENS5_IJNSA_ILi256EEESF_NSA_ILi32EEEEEEaNS5_IJlSB_lEEEaSI_NS4_8TiledMMAINS4_8MMA_AtomIJNS4_4SM904GMMA27MMA_64x256x32_S32S8S8_SS_TNEEEENS4_6LayoutINS5_IJNSA_ILi2EEESB_SB_EEENS5_IJSB_NSA_ILi0EEESS_EEEEENS5_IJNS4_10UnderscoreESV_SV_EEEEENS4_13SM90_TMA_LOADENS4_14ComposedLayoutINS4_7SwizzleILi1ELi4ELi3EEENS4_18smem_ptr_flag_bitsILi8EEENSP_INS5_IJNSA_ILi8EEESG_EEENS5_IJSG_SB_EEEEEEEvNS4_8identityESY_S18_vS19_EENS_8epilogue10collective6detail29Sm90TmaWarpSpecializedAdapterINS1C_15DefaultEpilogueIaSI_SI_NS1B_6thread17LinearCombinationIaLi1EiiLNS1G_9ScaleType4KindE0ELNS_15FloatRoundStyleE2EaEENS1_15EpilogueDefaultEEEEEvvEEEEvNT_6ParamsE:
[----:B------:R-:W0:Y:S02]  /*0000*/  LDC R1, c[0x0][0x28] ;  /* 0x00000a00ff017b82 */ /* 0x000e240000000800 */
[----:B0-----:R-:W-:Y:S01]  /*0010*/  VIADD R1, R1, 0xfffffd48 ;  /* 0xfffffd4801017836 */ /* 0x001fe20000000000 */
[----:B------:R-:W0:Y:S01]  /*0020*/  S2R R2, SR_TID.X ;  /* 0x0000000000027919 */ /* 0x000e220000002100 */
[----:B------:R-:W-:Y:S01]  /*0030*/  ELECT P0, URZ, PT ;  /* 0x00000000003f782f */ /* 0x000fe20003800000 */
[----:B------:R-:W-:Y:S01]  /*0040*/  BSSY B0, `(.L_x_0) ;  /* 0x0000015000007945 */ /* 0x000fe20003800000 */
[--C-:B0-----:R-:W-:Y:S02]  /*0050*/  SHF.R.U32.HI R0, RZ, 0x5, R2.reuse ;  /* 0x00000005ff007819 */ /* 0x101fe40000011602 */
[----:B------:R-:W-:-:S03]  /*0060*/  SHF.R.U32.HI R2, RZ, 0x7, R2 ;  /* 0x00000007ff027819 */ /* 0x000fc60000011602 */
[----:B------:R-:W0:Y:S04]  /*0070*/  SHFL.IDX PT, R3, R0, RZ, 0x1f ;  /* 0x00001fff00037589 */ /* 0x000e2800000e0000 */
[----:B------:R-:W1:Y:S01]  /*0080*/  SHFL.IDX PT, R2, R2, RZ, 0x1f ;  /* 0x00001fff02027589 */ /* 0x000e6200000e0000 */
[----:B0-----:R-:W-:Y:S02]  /*0090*/  R2UR UR10, R3 ;  /* 0x00000000030a72ca */ /* 0x001fe400000e0000 */
[----:B-1----:R-:W-:-:S11]  /*00a0*/  R2UR UR5, R2 ;  /* 0x00000000020572ca */ /* 0x002fd600000e0000 */
[----:B------:R-:W-:Y:S02]  /*00b0*/  USHF.R.S32.HI UR4, URZ, 0x1f, UR10 ;  /* 0x0000001f3f047899 */ /* 0x000fe4000801140a */
[----:B------:R-:W-:Y:S02]  /*00c0*/  ISETP.NE.OR P0, PT, RZ, UR10, !P0 ;  /* 0x0000000aff007c0c */ /* 0x000fe4000c705670 */
[----:B------:R-:W-:-:S04]  /*00d0*/  ULEA.HI UR4, UR4, UR10, URZ, 0x2 ;  /* 0x0000000a04047291 */ /* 0x000fc8000f8f103f */
[----:B------:R-:W-:-:S04]  /*00e0*/  ULOP3.LUT UR4, UR4, 0xfffffffc, URZ, 0xc0, !UPT ;  /* 0xfffffffc04047892 */ /* 0x000fc8000f8ec03f */
[----:B------:R-:W-:-:S03]  /*00f0*/  UIADD3 UR10, UR10, -UR4, URZ ;  /* 0x800000040a0a7290 */ /* 0x000fc6000fffe03f */
[----:B------:R-:W-:Y:S09]  /*0100*/  @P0 BRA `(.L_x_1) ;  /* 0x0000000000200947 */ /* 0x000ff20003800000 */
[----:B------:R-:W-:Y:S02]  /*0110*/  ULDC.64 UR6, c[0x0][0x198] ;  /* 0x0000660000067ab9 */ /* 0x000fe40000000a00 */
[----:B------:R-:W-:Y:S02]  /*0120*/  UIADD3 UR8, UP0, UR6, 0xf0, URZ ;  /* 0x000000f006087890 */ /* 0x000fe4000ff1e03f */
[----:B------:R-:W-:Y:S02]  /*0130*/  UIADD3 UR6, UP1, UR6, 0x1f0, URZ ;  /* 0x000001f006067890 */ /* 0x000fe4000ff3e03f */
[----:B------:R-:W-:Y:S02]  /*0140*/  UIADD3.X UR9, URZ, UR7, URZ, UP0, !UPT ;  /* 0x000000073f097290 */ /* 0x000fe400087fe43f */
[----:B------:R-:W-:-:S07]  /*0150*/  UIADD3.X UR7, URZ, UR7, URZ, UP1, !UPT ;  /* 0x000000073f077290 */ /* 0x000fce0008ffe43f */
[----:B------:R0:W-:Y:S02]  /*0160*/  UTMACCTL.PF [UR8] ;  /* 0x00000000080079b9 */ /* 0x0001e40008040000 */
[----:B------:R0:W-:Y:S02]  /*0170*/  UTMACCTL.PF [UR6] ;  /* 0x00000000060079b9 */ /* 0x0001e40008040000 */
[----:B0-----:R-:W-:Y:S01]  /*0180*/  NOP ;  /* 0x0000000000007918 */ /* 0x001fe20000000000 */
.L_x_1:
[----:B------:R-:W-:Y:S05]  /*0190*/  BSYNC B0 ;  /* 0x0000000000007941 */ /* 0x000fea0003800000 */
.L_x_0:
[----:B------:R-:W0:Y:S01]  /*01a0*/  SHFL.IDX PT, R2, R0, RZ, 0x1f ;  /* 0x00001fff00027589 */ /* 0x000e2200000e0000 */
[----:B------:R-:W-:Y:S01]  /*01b0*/  UISETP.NE.AND UP0, UPT, UR10, 0x3, UPT ;  /* 0x000000030a00788c */ /* 0x000fe2000bf05270 */
[----:B------:R-:W-:Y:S01]  /*01c0*/  ISETP.NE.AND P1, PT, RZ, UR5, PT ;  /* 0x00000005ff007c0c */ /* 0x000fe2000bf25270 */
[----:B------:R-:W-:Y:S02]  /*01d0*/  UIADD3 UR18, UR5, -0x1, URZ ;  /* 0xffffffff05127890 */ /* 0x000fe4000fffe03f */
[----:B------:R-:W-:Y:S02]  /*01e0*/  UISETP.EQ.OR UP0, UPT, UR10, URZ, !UP0 ;  /* 0x0000003f0a00728c */ /* 0x000fe4000c702670 */
[----:B------:R-:W-:Y:S02]  /*01f0*/  UISETP.GE.U32.AND UP1, UPT, UR18, 0x2, UPT ;  /* 0x000000021200788c */ /* 0x000fe4000bf26070 */
[----:B------:R-:W-:-:S04]  /*0200*/  UISETP.EQ.AND UP0, UPT, UR5, URZ, UP0 ;  /* 0x0000003f0500728c */ /* 0x000fc80008702270 */
[----:B------:R-:W-:-:S04]  /*0210*/  USEL UR40, URZ, 0x1, !UP0 ;  /* 0x000000013f287887 */ /* 0x000fc8000c000000 */
[----:B------:R-:W-:Y:S01]  /*0220*/  USEL UR40, UR40, 0x2, UP1 ;  /* 0x0000000228287887 */ /* 0x000fe20008800000 */
[----:B0-----:R-:W-:-:S13]  /*0230*/  ISETP.NE.AND P0, PT, R2, RZ, PT ;  /* 0x000000ff0200720c */ /* 0x001fda0003f05270 */
[----:B------:R-:W-:Y:S05]  /*0240*/  @P0 BRA `(.L_x_2) ;  /* 0x0000000000500947 */ /* 0x000fea0003800000 */
[----:B------:R-:W0:Y:S01]  /*0250*/  S2UR UR8, SR_CgaCtaId ;  /* 0x00000000000879c3 */ /* 0x000e220000008800 */
[----:B------:R-:W-:Y:S01]  /*0260*/  UMOV UR4, 0x400 ;  /* 0x0000040000047882 */ /* 0x000fe20000000000 */
[----:B------:R-:W-:Y:S01]  /*0270*/  UMOV UR5, 0x1 ;  /* 0x0000000100057882 */ /* 0x000fe20000000000 */
[----:B------:R-:W-:Y:S01]  /*0280*/  UMOV UR6, 0x100 ;  /* 0x0000010000067882 */ /* 0x000fe20000000000 */
[----:B------:R-:W-:Y:S01]  /*0290*/  ELECT P0, URZ, PT ;  /* 0x00000000003f782f */ /* 0x000fe20003800000 */
[----:B------:R-:W-:-:S04]  /*02a0*/  UIADD3 UR6, -UR6, 0x100000, URZ ;  /* 0x0010000006067890 */ /* 0x000fc8000fffe13f */
[----:B------:R-:W-:Y:S02]  /*02b0*/  USHF.L.U32 UR7, UR6, 0xb, URZ ;  /* 0x0000000b06077899 */ /* 0x000fe4000800063f */
[----:B------:R-:W-:Y:S02]  /*02c0*/  USHF.L.U32 UR6, UR6, 0x1, URZ ;  /* 0x0000000106067899 */ /* 0x000fe4000800063f */
[----:B0-----:R-:W-:Y:S02]  /*02d0*/  ULEA UR8, UR8, UR4, 0x18 ;  /* 0x0000000408087291 */ /* 0x001fe4000f8ec03f */
[----:B------:R-:W-:-:S04]  /*02e0*/  UIADD3 UR4, -UR5, 0x100000, URZ ;  /* 0x0010000005047890 */ /* 0x000fc8000fffe13f */
[----:B------:R-:W-:Y:S02]  /*02f0*/  USHF.L.U32 UR5, UR4, 0xb, URZ ;  /* 0x0000000b04057899 */ /* 0x000fe4000800063f */
[----:B------:R-:W-:Y:S01]  /*0300*/  USHF.L.U32 UR4, UR4, 0x1, URZ ;  /* 0x0000000104047899 */ /* 0x000fe2000800063f */
[----:B------:R-:W0:Y:S11]  /*0310*/  FENCE.VIEW.ASYNC.S ;  /* 0x00000000000073c6 */ /* 0x000e360000000000 */
[----:B0-----:R0:W1:Y:S01]  /*0320*/  SYNCS.EXCH.64 URZ, [UR8], UR4 ;  /* 0x00000004083f75b2 */ /* 0x0010620008000100 */
[----:B------:R0:W2:Y:S01]  /*0330*/  SYNCS.EXCH.64 URZ, [UR8+0x18], UR6 ;  /* 0x00001806083f75b2 */ /* 0x0000a20008000100 */
[----:B------:R0:W3:Y:S01]  /*0340*/  SYNCS.EXCH.64 URZ, [UR8+0x8], UR4 ;  /* 0x00000804083f75b2 */ /* 0x0000e20008000100 */
[----:B------:R0:W4:Y:S01]  /*0350*/  SYNCS.EXCH.64 URZ, [UR8+0x20], UR6 ;  /* 0x00002006083f75b2 */ /* 0x0001220008000100 */
[----:B------:R0:W0:Y:S01]  /*0360*/  SYNCS.EXCH.64 URZ, [UR8+0x10], UR4 ;  /* 0x00001004083f75b2 */ /* 0x0000220008000100 */
[----:B------:R0:W0:Y:S01]  /*0370*/  SYNCS.EXCH.64 URZ, [UR8+0x28], UR6 ;  /* 0x00002806083f75b2 */ /* 0x0000220008000100 */
[----:B------:R-:W-:Y:S01]  /*0380*/  NOP ;  /* 0x0000000000007918 */ /* 0x000fe20000000000 */
.L_x_2:
[----:B------:R-:W5:Y:S01]  /*0390*/  SHFL.IDX PT, R0, R0, RZ, 0x1f ;  /* 0x00001fff00007589 */ /* 0x000f6200000e0000 */
[----:B------:R-:W-:Y:S01]  /*03a0*/  ELECT P0, URZ, PT ;  /* 0x00000000003f782f */ /* 0x000fe20003800000 */
[----:B------:R-:W1:Y:S01]  /*03b0*/  S2UR UR17, SR_CTAID.Y ;  /* 0x00000000001179c3 */ /* 0x000e620000002600 */
[----:B0-----:R-:W-:Y:S01]  /*03c0*/  ULDC UR5, c[0x0][0x65c] ;  /* 0x0001970000057ab9 */ /* 0x001fe20000000800 */
[----:B------:R-:W-:Y:S01]  /*03d0*/  UMOV UR12, 0x20 ;  /* 0x00000020000c7882 */ /* 0x000fe20000000000 */
[----:B------:R-:W-:Y:S01]  /*03e0*/  UISETP.NE.AND UP2, UPT, UR5, 0x1, UPT ;  /* 0x000000010500788c */ /* 0x000fe2000bf45270 */
[----:B------:R-:W-:Y:S01]  /*03f0*/  NOP ;  /* 0x0000000000007918 */ /* 0x000fe20000000000 */
[----:B------:R-:W-:Y:S02]  /*0400*/  NOP ;  /* 0x0000000000007918 */ /* 0x000fe40000000000 */
[----:B------:R-:W-:Y:S01]  /*0410*/  UP2UR UR46, UPR, URZ, 0x4 ;  /* 0x000000043f2e7883 */ /* 0x000fe20008000000 */
[----:B------:R-:W0:Y:S01]  /*0420*/  S2UR UR4, SR_CTAID.X ;  /* 0x00000000000479c3 */ /* 0x000e220000002500 */
[----:B------:R-:W-:-:S02]  /*0430*/  PLOP3.LUT P2, PT, PT, PT, UP2, 0x80, 0x0 ;  /* 0x000000000000781c */ /* 0x000fc40003f4f028 */
[----:B------:R-:W-:Y:S02]  /*0440*/  PLOP3.LUT P4, PT, PT, PT, UP2, 0x80, 0x0 ;  /* 0x000000000000781c */ /* 0x000fe40003f8f028 */
[----:B------:R-:W-:Y:S01]  /*0450*/  PLOP3.LUT P3, PT, PT, PT, UP2, 0x80, 0x0 ;  /* 0x000000000000781c */ /* 0x000fe20003f6f028 */
[----:B------:R-:W-:Y:S01]  /*0460*/  @UP2 ULDC UR14, c[0x0][0x10] ;  /* 0x00000400000e2ab9 */ /* 0x000fe20000000800 */
[----:B------:R-:W-:Y:S01]  /*0470*/  @UP2 UMOV UR9, URZ ;  /* 0x0000003f00092c82 */ /* 0x000fe20008000000 */
[----:B------:R-:W-:Y:S01]  /*0480*/  @!UP2 ULDC UR11, c[0x0][0xc] ;  /* 0x00000300000baab9 */ /* 0x000fe20000000800 */
[----:B-----5:R-:W-:Y:S01]  /*0490*/  ISETP.NE.OR P0, PT, R0, RZ, !P0 ;  /* 0x000000ff0000720c */ /* 0x020fe20004705670 */
[----:B-1----:R-:W-:Y:S02]  /*04a0*/  @UP2 UMOV UR7, UR17 ;  /* 0x0000001100072c82 */ /* 0x002fe40008000000 */
[----:B------:R-:W-:Y:S01]  /*04b0*/  @UP2 UMOV UR8, UR7 ;  /* 0x0000000700082c82 */ /* 0x000fe20008000000 */
[----:B------:R-:W-:Y:S01]  /*04c0*/  @!UP2 UMOV UR7, UR17 ;  /* 0x000000110007ac82 */ /* 0x000fe20008000000 */
[----:B0-----:R-:W-:-:S08]  /*04d0*/  @UP2 UIMAD.WIDE.U32 UR14, UR4, UR14, UR8 ;  /* 0x0000000e040e22a5 */ /* 0x001fd0000f8e0008 */
[----:B------:R-:W-:Y:S01]  /*04e0*/  VOTEU.ALL UP0, P0 ;  /* 0x00000000003f7886 */ /* 0x000fe20000000000 */
[----:B------:R-:W-:Y:S01]  /*04f0*/  VOTEU.ALL UP1, P0 ;  /* 0x00000000003f7886 */ /* 0x000fe20000020000 */
[----:B------:R-:W-:-:S03]  /*0500*/  IMAD.U32 R2, RZ, RZ, UR14 ;  /* 0x0000000eff027e24 */ /* 0x000fc6000f8e00ff */
[----:B------:R-:W0:Y:S01]  /*0510*/  @!UP0 S2UR UR6, SR_CgaCtaId ;  /* 0x00000000000689c3 */ /* 0x000e220000008800 */
[----:B------:R-:W-:Y:S01]  /*0520*/  @!UP0 UMOV UR5, 0x400 ;  /* 0x0000040000058882 */ /* 0x000fe20000000000 */
[----:B------:R-:W-:-:S04]  /*0530*/  @!UP0 UIADD3 UR12, -UR12, 0x100000, URZ ;  /* 0x001000000c0c8890 */ /* 0x000fc8000fffe13f */
[----:B------:R-:W-:Y:S02]  /*0540*/  @!UP0 USHF.L.U32 UR13, UR12, 0xb, URZ ;  /* 0x0000000b0c0d8899 */ /* 0x000fe4000800063f */
[----:B------:R-:W-:Y:S01]  /*0550*/  @!UP0 USHF.L.U32 UR12, UR12, 0x1, URZ ;  /* 0x000000010c0c8899 */ /* 0x000fe2000800063f */
[----:B------:R-:W-:Y:S01]  /*0560*/  IMAD.U32 R3, RZ, RZ, UR15 ;  /* 0x0000000fff037e24 */ /* 0x000fe2000f8e00ff */
[----:B0-----:R-:W-:Y:S01]  /*0570*/  @!UP0 ULEA UR16, UR6, UR5, 0x18 ;  /* 0x0000000506108291 */ /* 0x001fe2000f8ec03f */
[----:B------:R-:W-:Y:S01]  /*0580*/  VOTEU.ALL UP0, P0 ;  /* 0x00000000003f7886 */ /* 0x000fe20000000000 */
[----:B------:R-:W-:Y:S01]  /*0590*/  PLOP3.LUT P0, PT, PT, PT, UP2, 0x80, 0x0 ;  /* 0x000000000000781c */ /* 0x000fe20003f0f028 */
[----:B------:R-:W-:Y:S01]  /*05a0*/  UMOV UR5, URZ ;  /* 0x0000003f00057c82 */ /* 0x000fe20008000000 */
[----:B------:R-:W-:Y:S01]  /*05b0*/  @UP2 UMOV UR6, URZ ;  /* 0x0000003f00062c82 */ /* 0x000fe20008000000 */
[----:B------:R-:W-:Y:S02]  /*05c0*/  @!UP2 UIMAD.WIDE.U32 UR8, UR11, UR7, UR4 ;  /* 0x000000070b08a2a5 */ /* 0x000fe4000f8e0004 */
[----:B------:R-:W-:-:S04]  /*05d0*/  @UP2 UIADD3 UR6, UR15, UR6, URZ ;  /* 0x000000060f062290 */ /* 0x000fc8000fffe03f */
[----:B------:R-:W-:Y:S01]  /*05e0*/  IMAD.U32 R5, RZ, RZ, UR9 ;  /* 0x00000009ff057e24 */ /* 0x000fe2000f8e00ff */
[----:B------:R-:W0:Y:S02]  /*05f0*/  FENCE.VIEW.ASYNC.S ;  /* 0x00000000000073c6 */ /* 0x000e240000000000 */
[----:B0-----:R0:W2:Y:S01]  /*0600*/  @!UP0 SYNCS.EXCH.64 URZ, [UR16+0x40], UR12 ;  /* 0x0000400c103f85b2 */ /* 0x0010a20008000100 */
[----:B------:R-:W-:Y:S02]  /*0610*/  @P2 IMAD.U32 R6, RZ, RZ, UR6 ;  /* 0x00000006ff062e24 */ /* 0x000fe4000f8e00ff */
[----:B------:R-:W-:Y:S02]  /*0620*/  @P0 IMAD.MOV.U32 R7, RZ, RZ, R2 ;  /* 0x000000ffff070224 */ /* 0x000fe400078e0002 */
[----:B------:R-:W-:Y:S02]  /*0630*/  IMAD.U32 R2, RZ, RZ, UR8 ;  /* 0x00000008ff027e24 */ /* 0x000fe4000f8e00ff */
[----:B------:R-:W-:-:S02]  /*0640*/  @!P4 IMAD.MOV.U32 R6, RZ, RZ, R5 ;  /* 0x000000ffff06c224 */ /* 0x000fc400078e0005 */
[----:B------:R-:W-:Y:S02]  /*0650*/  @!P3 IMAD.MOV.U32 R7, RZ, RZ, R2 ;  /* 0x000000ffff07b224 */ /* 0x000fe400078e0002 */
[----:B------:R-:W-:Y:S01]  /*0660*/  IMAD.U32 R3, RZ, RZ, UR9 ;  /* 0x00000009ff037e24 */ /* 0x000fe2000f8e00ff */
[----:B------:R0:W-:Y:S01]  /*0670*/  STL [R1+0x200], R6 ;  /* 0x0002000601007387 */ /* 0x0001e20000100800 */
[----:B------:R-:W-:-:S03]  /*0680*/  IMAD.U32 R4, RZ, RZ, UR8 ;  /* 0x00000008ff047e24 */ /* 0x000fc6000f8e00ff */
[----:B------:R0:W-:Y:S01]  /*0690*/  STL [R1+0x204], R7 ;  /* 0x0002040701007387 */ /* 0x0001e20000100800 */
[----:B------:R0:W2:Y:S01]  /*06a0*/  @!UP1 SYNCS.EXCH.64 URZ, [UR16+0x48], UR12 ;  /* 0x0000480c103f95b2 */ /* 0x0000a20008000100 */
[----:B------:R-:W-:Y:S01]  /*06b0*/  NOP ;  /* 0x0000000000007918 */ /* 0x000fe20000000000 */
[----:B--234-:R-:W-:Y:S06]  /*06c0*/  BAR.SYNC.DEFER_BLOCKING 0x0 ;  /* 0x0000000000007b1d */ /* 0x01cfec0000010000 */
[----:B------:R-:W-:Y:S05]  /*06d0*/  @!P1 BRA `(.L_x_3) ;  /* 0x00000100003c9947 */ /* 0x000fea0003800000 */
[----:B------:R-:W-:-:S06]  /*06e0*/  UISETP.GT.U32.AND UP0, UPT, UR18, 0x1, UPT ;  /* 0x000000011200788c */ /* 0x000fcc000bf04070 */
[----:B------:R-:W-:-:S13]  /*06f0*/  PLOP3.LUT P0, PT, PT, PT, UP0, 0x80, 0x0 ;  /* 0x000000000000781c */ /* 0x000fda0003f0f008 */
[----:B0-----:R-:W-:Y:S05]  /*0700*/  @P0 EXIT ;  /* 0x000000000000094d */ /* 0x001fea0003800000 */
[----:B------:R-:W-:Y:S01]  /*0710*/  ULDC.64 UR8, c[0x0][0x650] ;  /* 0x0001940000087ab9 */ /* 0x000fe20000000a00 */
[----:B------:R-:W-:Y:S01]  /*0720*/  UMOV UR42, 0xffffffff ;  /* 0xffffffff002a7882 */ /* 0x000fe20000000000 */
[----:B------:R-:W-:Y:S01]  /*0730*/  ISETP.GE.U32.AND P0, PT, R7, UR8, PT ;  /* 0x0000000807007c0c */ /* 0x000fe2000bf06070 */
[----:B------:R-:W-:Y:S01]  /*0740*/  UMOV UR41, 0xffffffff ;  /* 0xffffffff00297882 */ /* 0x000fe20000000000 */
[----:B------:R-:W-:Y:S01]  /*0750*/  UMOV UR44, 0xffffffff ;  /* 0xffffffff002c7882 */ /* 0x000fe20000000000 */
[----:B------:R-:W-:Y:S02]  /*0760*/  PRMT R0, RZ, 0x7610, R0 ;  /* 0x00007610ff007816 */ /* 0x000fe40000000000 */
[----:B------:R-:W-:-:S13]  /*0770*/  ISETP.GE.U32.AND.EX P0, PT, R6, UR9, PT, P0 ;  /* 0x0000000906007c0c */ /* 0x000fda000bf06100 */
[----:B------:R-:W-:Y:S05]  /*0780*/  @P0 BRA `(.L_x_4) ;  /* 0x0000000400800947 */ /* 0x000fea0003800000 */
[----:B------:R-:W-:Y:S01]  /*0790*/  I2FP.F32.U32 R0, UR4 ;  /* 0x0000000400007c45 */ /* 0x000fe20008201000 */
[----:B------:R-:W-:Y:S01]  /*07a0*/  ULDC.64 UR16, c[0x0][0x628] ;  /* 0x00018a0000107ab9 */ /* 0x000fe20000000a00 */
[----:B------:R-:W-:Y:S01]  /*07b0*/  ULDC UR6, c[0x0][0x150] ;  /* 0x0000540000067ab9 */ /* 0x000fe20000000800 */
[----:B------:R-:W-:Y:S01]  /*07c0*/  ISETP.NE.U32.AND P0, PT, RZ, UR16, PT ;  /* 0x00000010ff007c0c */ /* 0x000fe2000bf05070 */
[----:B------:R-:W-:Y:S01]  /*07d0*/  ULDC UR15, c[0x0][0x630] ;  /* 0x00018c00000f7ab9 */ /* 0x000fe20000000800 */
[----:B------:R-:W-:Y:S01]  /*07e0*/  FMUL R0, R0, UR6 ;  /* 0x0000000600007c20 */ /* 0x000fe20008400000 */
[----:B------:R-:W-:Y:S01]  /*07f0*/  R2UR UR18, R7 ;  /* 0x00000000071272ca */ /* 0x000fe200000e0000 */
[----:B------:R-:W-:Y:S01]  /*0800*/  ULDC UR20, c[0x0][0x154] ;  /* 0x0000550000147ab9 */ /* 0x000fe20000000800 */
[----:B------:R-:W-:Y:S01]  /*0810*/  ISETP.NE.AND.EX P0, PT, RZ, UR17, PT, P0 ;  /* 0x00000011ff007c0c */ /* 0x000fe2000bf05300 */
[----:B------:R0:W1:Y:S01]  /*0820*/  F2I.U32.TRUNC.NTZ R2, R0 ;  /* 0x0000000000027305 */ /* 0x000062000020f000 */
[----:B------:R-:W-:-:S02]  /*0830*/  R2UR UR19, R6 ;  /* 0x00000000061372ca */ /* 0x000fc400000e0000 */
[----:B------:R-:W-:Y:S02]  /*0840*/  R2UR UR8, R7 ;  /* 0x00000000070872ca */ /* 0x000fe400000e0000 */
[----:B------:R-:W-:-:S07]  /*0850*/  R2UR UR9, R6 ;  /* 0x00000000060972ca */ /* 0x000fce00000e0000 */
[----:B0-----:R-:W-:Y:S08]  /*0860*/  @!P0 BRA `(.L_x_5) ;  /* 0x0000000000308947 */ /* 0x001ff00003800000 */
[----:B------:R-:W-:Y:S01]  /*0870*/  R2UR UR8, R7 ;  /* 0x00000000070872ca */ /* 0x000fe200000e0000 */
[----:B------:R-:W-:Y:S01]  /*0880*/  ULDC UR6, c[0x0][0x634] ;  /* 0x00018d0000067ab9 */ /* 0x000fe20000000800 */
[----:B------:R-:W-:-:S11]  /*0890*/  R2UR UR14, R6 ;  /* 0x00000000060e72ca */ /* 0x000fd600000e0000 */
[----:B------:R-:W-:-:S04]  /*08a0*/  UIADD3 UR6, UP0, UR8, UR6, URZ ;  /* 0x0000000608067290 */ /* 0x000fc8000ff1e03f */
[----:B------:R-:W-:-:S04]  /*08b0*/  UIADD3.X UR14, URZ, UR14, URZ, UP0, !UPT ;  /* 0x0000000e3f0e7290 */ /* 0x000fc800087fe43f */
[----:B------:R-:W-:-:S04]  /*08c0*/  UIMAD.WIDE.U32 UR8, UR14, UR16, URZ ;  /* 0x000000100e0872a5 */ /* 0x000fc8000f8e003f */
[----:B------:R-:W-:Y:S02]  /*08d0*/  UIMAD.WIDE.U32 UR10, UP0, UR6, UR17, UR8 ;  /* 0x00000011060a72a5 */ /* 0x000fe4000f800008 */
[----:B------:R-:W-:Y:S02]  /*08e0*/  UIMAD.WIDE.U32 UR8, UR6, UR16, URZ ;  /* 0x00000010060872a5 */ /* 0x000fe4000f8e003f */
[----:B------:R-:W-:Y:S02]  /*08f0*/  UIADD3.X UR13, URZ, URZ, URZ, UP0, !UPT ;  /* 0x0000003f3f0d7290 */ /* 0x000fe400087fe43f */
[----:B------:R-:W-:Y:S01]  /*0900*/  UIADD3 URZ, UP0, UR9, UR10, URZ ;  /* 0x0000000a093f7290 */ /* 0x000fe2000ff1e03f */
[----:B------:R-:W-:-:S03]  /*0910*/  UMOV UR12, UR11 ;  /* 0x0000000b000c7c82 */ /* 0x000fc60008000000 */
[----:B------:R-:W-:-:S12]  /*0920*/  UIMAD.WIDE.U32.X UR8, UR14, UR17, UR12, UP0 ;  /* 0x000000110e0872a5 */ /* 0x000fd800080e040c */
.L_x_5:
[----:B------:R-:W-:Y:S01]  /*0930*/  USHF.R.U64 UR44, UR8, UR15, UR9 ;  /* 0x0000000f082c7299 */ /* 0x000fe20008001209 */
[----:B------:R-:W-:Y:S01]  /*0940*/  I2FP.F32.U32 R0, UR7 ;  /* 0x0000000700007c45 */ /* 0x000fe20008201000 */
[----:B------:R-:W-:Y:S01]  /*0950*/  USHF.R.U32.HI UR5, URZ, UR15, UR9 ;  /* 0x0000000f3f057299 */ /* 0x000fe20008011609 */
[----:B-1----:R-:W-:Y:S01]  /*0960*/  R2UR UR12, R2 ;  /* 0x00000000020c72ca */ /* 0x002fe200000e0000 */
[----:B------:R-:W-:Y:S02]  /*0970*/  UIADD3 UR6, UP0, URZ, -UR44, URZ ;  /* 0x8000002c3f067290 */ /* 0x000fe4000ff1e03f */
[----:B------:R-:W-:Y:S01]  /*0980*/  FMUL R0, R0, UR20 ;  /* 0x0000001400007c20 */ /* 0x000fe20008400000 */
[----:B------:R-:W-:Y:S01]  /*0990*/  ULDC.64 UR8, c[0x0][0x620] ;  /* 0x0001880000087ab9 */ /* 0x000fe20000000a00 */
[----:B------:R-:W-:Y:S01]  /*09a0*/  UIADD3.X UR5, URZ, ~UR5, URZ, UP0, !UPT ;  /* 0x800000053f057290 */ /* 0x000fe200087fe43f */
[----:B------:R-:W-:Y:S01]  /*09b0*/  UMOV UR10, UR18 ;  /* 0x00000012000a7c82 */ /* 0x000fe20008000000 */
[----:B------:R-:W-:-:S02]  /*09c0*/  UMOV UR11, UR19 ;  /* 0x00000013000b7c82 */ /* 0x000fc40008000000 */
[----:B------:R-:W-:Y:S01]  /*09d0*/  UIMAD UR5, UR5, UR8, URZ ;  /* 0x00000008050572a4 */ /* 0x000fe2000f8e023f */
[----:B------:R-:W0:Y:S01]  /*09e0*/  F2I.U32.TRUNC.NTZ R0, R0 ;  /* 0x0000000000007305 */ /* 0x000e22000020f000 */
[----:B------:R-:W-:Y:S02]  /*09f0*/  UIMAD.WIDE.U32 UR10, UR6, UR8, UR10 ;  /* 0x00000008060a72a5 */ /* 0x000fe4000f8e000a */
[----:B------:R-:W-:Y:S01]  /*0a00*/  UIMAD UR6, UR6, UR9, UR5 ;  /* 0x00000009060672a4 */ /* 0x000fe2000f8e0205 */
[----:B------:R-:W-:Y:S01]  /*0a10*/  ULDC UR21, c[0x0][0x658] ;  /* 0x0001960000157ab9 */ /* 0x000fe20000000800 */
[----:B------:R-:W-:Y:S02]  /*0a20*/  UMOV UR19, 0xffffffff ;  /* 0xffffffff00137882 */ /* 0x000fe40000000000 */
[----:B------:R-:W-:Y:S01]  /*0a30*/  UIADD3 UR6, UR11, UR6, URZ ;  /* 0x000000060b067290 */ /* 0x000fe2000fffe03f */
[----:B------:R-:W-:Y:S01]  /*0a40*/  ULDC UR15, c[0x0][0x618] ;  /* 0x00018600000f7ab9 */ /* 0x000fe20000000800 */
[----:B------:R-:W-:Y:S01]  /*0a50*/  ULDC.64 UR8, c[0x0][0x640] ;  /* 0x0001900000087ab9 */ /* 0x000fe20000000a00 */
[----:B------:R-:W-:Y:S01]  /*0a60*/  USHF.L.U32 UR11, UR19, UR21, URZ ;  /* 0x00000015130b7299 */ /* 0x000fe2000800063f */
[----:B------:R-:W-:Y:S01]  /*0a70*/  ISETP.NE.U32.AND P0, PT, RZ, UR8, PT ;  /* 0x00000008ff007c0c */ /* 0x000fe2000bf05070 */
[----:B------:R-:W-:-:S02]  /*0a80*/  USHF.R.U64 UR19, UR10, UR15, UR6 ;  /* 0x0000000f0a137299 */ /* 0x000fc40008001206 */
[----:B------:R-:W-:Y:S01]  /*0a90*/  USHF.R.U32.HI UR10, URZ, UR15, UR6 ;  /* 0x0000000f3f0a7299 */ /* 0x000fe20008011606 */
[----:B0-----:R-:W-:Y:S01]  /*0aa0*/  R2UR UR14, R0 ;  /* 0x00000000000e72ca */ /* 0x001fe200000e0000 */
[----:B------:R-:W-:Y:S01]  /*0ab0*/  ULDC UR17, c[0x0][0x608] ;  /* 0x0001820000117ab9 */ /* 0x000fe20000000800 */
[----:B------:R-:W-:Y:S01]  /*0ac0*/  ISETP.NE.AND.EX P0, PT, RZ, UR9, PT, P0 ;  /* 0x00000009ff007c0c */ /* 0x000fe2000bf05300 */
[----:B------:R-:W-:Y:S02]  /*0ad0*/  USHF.R.U64 UR23, UR19, UR17, UR10 ;  /* 0x0000001113177299 */ /* 0x000fe4000800120a */
[----:B------:R-:W-:Y:S01]  /*0ae0*/  USHF.R.U32.HI UR10, URZ, UR17, UR10 ;  /* 0x000000113f0a7299 */ /* 0x000fe2000801160a */
[----:B------:R-:W-:Y:S01]  /*0af0*/  UMOV UR16, 0x1 ;  /* 0x0000000100107882 */ /* 0x000fe20000000000 */
[----:B------:R-:W-:Y:S02]  /*0b00*/  UIADD3 UR12, -UR12, URZ, URZ ;  /* 0x0000003f0c0c7290 */ /* 0x000fe4000fffe13f */
[----:B------:R-:W-:-:S02]  /*0b10*/  USHF.R.U64 UR24, UR23, UR21, UR10 ;  /* 0x0000001517187299 */ /* 0x000fc4000800120a */
[----:B------:R-:W-:Y:S01]  /*0b20*/  USHF.L.U32 UR6, UR16, UR21, URZ ;  /* 0x0000001510067299 */ /* 0x000fe2000800063f */
[----:B------:R-:W-:Y:S01]  /*0b30*/  ULDC UR13, c[0x0][0x144] ;  /* 0x00005100000d7ab9 */ /* 0x000fe20000000800 */
[----:B------:R-:W-:Y:S01]  /*0b40*/  ULDC UR5, c[0x0][0x600] ;  /* 0x0001800000057ab9 */ /* 0x000fe20000000800 */
[----:B------:R-:W-:Y:S02]  /*0b50*/  ULOP3.LUT UR16, URZ, UR11, URZ, 0x33, !UPT ;  /* 0x0000000b3f107292 */ /* 0x000fe4000f8e333f */
[----:B------:R-:W-:Y:S02]  /*0b60*/  USHF.R.U32.HI UR11, URZ, UR21, UR10 ;  /* 0x000000153f0b7299 */ /* 0x000fe4000801160a */
[----:B------:R-:W-:Y:S02]  /*0b70*/  UIADD3 UR18, UR5, -0x1, URZ ;  /* 0xffffffff05127890 */ /* 0x000fe4000fffe03f */
[----:B------:R-:W-:Y:S02]  /*0b80*/  UIADD3 UR20, -UR14, URZ, URZ ;  /* 0x0000003f0e147290 */ /* 0x000fe4000fffe13f */
[----:B------:R-:W-:Y:S01]  /*0b90*/  UIMAD UR4, UR13, UR12, UR4 ;  /* 0x0000000c0d0472a4 */ /* 0x000fe2000f8e0204 */
[----:B------:R-:W-:Y:S01]  /*0ba0*/  ULDC UR25, c[0x0][0x148] ;  /* 0x0000520000197ab9 */ /* 0x000fe20000000800 */
[----:B------:R-:W-:Y:S01]  /*0bb0*/  ULDC UR21, c[0x0][0x648] ;  /* 0x0001920000157ab9 */ /* 0x000fe20000000800 */
[----:B------:R-:W-:Y:S01]  /*0bc0*/  ULDC UR22, c[0x0][0x638] ;  /* 0x00018e0000167ab9 */ /* 0x000fe20000000800 */
[----:B------:R-:W-:Y:S01]  /*0bd0*/  UMOV UR10, UR24 ;  /* 0x00000018000a7c82 */ /* 0x000fe20008000000 */
[----:B------:R-:W-:Y:S07]  /*0be0*/  @!P0 BRA `(.L_x_6) ;  /* 0x0000000000308947 */ /* 0x000fee0003800000 */
[----:B------:R-:W-:Y:S02]  /*0bf0*/  ULDC UR14, c[0x0][0x64c] ;  /* 0x00019300000e7ab9 */ /* 0x000fe40000000800 */
        /* <DEDUP_REMOVED lines=8> */
[----:B------:R-:W-:-:S07]  /*0c80*/  UIMAD.WIDE.U32.X UR8, UR17, UR9, UR14, UP0 ;  /* 0x00000009110872a5 */ /* 0x000fce00080e040e */
[----:B------:R-:W-:Y:S01]  /*0c90*/  UMOV UR10, UR8 ;  /* 0x00000008000a7c82 */ /* 0x000fe20008000000 */
[----:B------:R-:W-:-:S05]  /*0ca0*/  UMOV UR11, UR9 ;  /* 0x00000009000b7c82 */ /* 0x000fca0008000000 */
.L_x_6:
[----:B------:R-:W-:Y:S01]  /*0cb0*/  UISETP.NE.AND UP0, UPT, UR46, URZ, UPT ;  /* 0x0000003f2e00728c */ /* 0x000fe2000bf05270 */
[----:B------:R-:W-:Y:S01]  /*0cc0*/  IMAD.MOV.U32 R0, RZ, RZ, 0x1 ;  /* 0x00000001ff007424 */ /* 0x000fe200078e00ff */
[----:B------:R-:W-:Y:S02]  /*0cd0*/  USHF.R.U64 UR8, UR10, UR21, UR11 ;  /* 0x000000150a087299 */ /* 0x000fe4000800120b */
[----:B------:R-:W-:Y:S02]  /*0ce0*/  ULOP3.LUT UR16, UR23, UR16, URZ, 0xc0, !UPT ;  /* 0x0000001017107292 */ /* 0x000fe4000f8ec03f */
[----:B------:R-:W-:Y:S02]  /*0cf0*/  ULOP3.LUT UR18, UR19, UR18, URZ, 0xc0, !UPT ;  /* 0x0000001213127292 */ /* 0x000fe4000f8ec03f */
[----:B------:R-:W-:-:S03]  /*0d00*/  UIMAD UR16, UR6, UR8, UR16 ;  /* 0x00000008061072a4 */ /* 0x000fc6000f8e0210 */
[----:B------:R-:W-:Y:S02]  /*0d10*/  @UP0 UIMAD UR4, UR25, UR20, UR7 ;  /* 0x00000014190402a4 */ /* 0x000fe4000f8e0207 */
[----:B------:R-:W-:-:S04]  /*0d20*/  UIADD3 UR7, -UR8, URZ, URZ ;  /* 0x0000003f08077290 */ /* 0x000fc8000fffe13f */
[----:B------:R-:W-:-:S03]  /*0d30*/  UIMAD UR6, UR7, UR22, UR24 ;  /* 0x00000016070672a4 */ /* 0x000fc6000f8e0218 */
[----:B------:R-:W-:Y:S01]  /*0d40*/  ULDC UR7, c[0x0][0x610] ;  /* 0x0001840000077ab9 */ /* 0x000fe20000000800 */
[----:B------:R-:W-:Y:S02]  /*0d50*/  UIMAD UR6, UR6, UR5, UR18 ;  /* 0x00000005060672a4 */ /* 0x000fe4000f8e0212 */
[----:B------:R-:W-:-:S04]  /*0d60*/  UIMAD UR4, UR16, UR7, UR4 ;  /* 0x00000007100472a4 */ /* 0x000fc8000f8e0204 */
[----:B------:R-:W-:Y:S02]  /*0d70*/  USEL UR41, UR6, UR4, !UP0 ;  /* 0x0000000406297287 */ /* 0x000fe4000c000000 */
[----:B------:R-:W-:-:S12]  /*0d80*/  USEL UR42, UR4, UR6, !UP0 ;  /* 0x00000006042a7287 */ /* 0x000fd8000c000000 */
.L_x_4:
[----:B------:R-:W-:-:S08]  /*0d90*/  NOP ;  /* 0x0000000000007918 */ /* 0x000fd00000000000 */
[----:B------:R-:W0:Y:S02]  /*0da0*/  USETMAXREG.TRY_ALLOC.CTAPOOL UP0, 0xf0 ;  /* 0x000000f0000079c8 */ /* 0x000e240008000600 */
[----:B0-----:R-:W-:-:S13]  /*0db0*/  PLOP3.LUT P0, PT, PT, PT, UP0, 0x80, 0x0 ;  /* 0x000000000000781c */ /* 0x001fda0003f0f008 */
[----:B------:R-:W-:Y:S05]  /*0dc0*/  @!P0 BRA `(.L_x_4) ;  /* 0xfffffffc00f08947 */ /* 0x000fea000383ffff */
[----:B------:R-:W-:Y:S01]  /*0dd0*/  ULDC.64 UR4, c[0x0][0x598] ;  /* 0x0001660000047ab9 */ /* 0x000fe20000000a00 */
[----:B------:R-:W-:Y:S01]  /*0de0*/  ULDC.64 UR36, c[0x0][0x208] ;  /* 0x0000820000247ab9 */ /* 0x000fe20000000a00 */
[----:B------:R-:W-:-:S04]  /*0df0*/  ISETP.NE.U32.AND P0, PT, RZ, UR4, PT ;  /* 0x00000004ff007c0c */ /* 0x000fc8000bf05070 */
[----:B------:R-:W-:-:S13]  /*0e00*/  ISETP.NE.AND.EX P0, PT, RZ, UR5, PT, P0 ;  /* 0x00000005ff007c0c */ /* 0x000fda000bf05300 */
[----:B------:R-:W-:Y:S05]  /*0e10*/  @!P0 BRA `(.L_x_7) ;  /* 0x00000000001c8947 */ /* 0x000fea0003800000 */
[----:B------:R-:W0:Y:S02]  /*0e20*/  LDC.64 R2, c[0x0][0x598] ;  /* 0x00016600ff027b82 */ /* 0x000e240000000a00 */
[----:B0-----:R-:W2:Y:S02]  /*0e30*/  LDG.E.64 R2, desc[UR36][R2.64] ;  /* 0x0000002402027981 */ /* 0x001ea4000c1e1b00 */
[----:B--2---:R-:W-:-:S04]  /*0e40*/  ISETP.NE.U32.AND P0, PT, R2, RZ, PT ;  /* 0x000000ff0200720c */ /* 0x004fc80003f05070 */
[----:B------:R-:W-:-:S13]  /*0e50*/  ISETP.NE.AND.EX P0, PT, R3, RZ, PT, P0 ;  /* 0x000000ff0300720c */ /* 0x000fda0003f05300 */
[----:B------:R-:W-:Y:S05]  /*0e60*/  @!P0 BRA `(.L_x_7) ;  /* 0x0000000000088947 */ /* 0x000fea0003800000 */
[----:B------:R0:W5:Y:S01]  /*0e70*/  LD.E R17, desc[UR36][R2.64] ;  /* 0x0000002402117980 */ /* 0x000162000c101900 */
[----:B------:R-:W-:Y:S05]  /*0e80*/  BRA `(.L_x_8) ;  /* 0x0000000000247947 */ /* 0x000fea0003800000 */
.L_x_7:
[----:B------:R-:W-:Y:S02]  /*0e90*/  ULDC.64 UR4, c[0x0][0x588] ;  /* 0x0001620000047ab9 */ /* 0x000fe40000000a00 */
[----:B------:R-:W-:-:S04]  /*0ea0*/  ISETP.NE.U32.AND P0, PT, RZ, UR4, PT ;  /* 0x00000004ff007c0c */ /* 0x000fc8000bf05070 */
[----:B------:R-:W-:-:S13]  /*0eb0*/  ISETP.NE.AND.EX P0, PT, RZ, UR5, PT, P0 ;  /* 0x00000005ff007c0c */ /* 0x000fda000bf05300 */
[----:B------:R-:W-:Y:S05]  /*0ec0*/  @!P0 BRA `(.L_x_9) ;  /* 0x00000000000c8947 */ /* 0x000fea0003800000 */
[----:B------:R-:W0:Y:S02]  /*0ed0*/  LDC.64 R2, c[0x0][0x588] ;  /* 0x00016200ff027b82 */ /* 0x000e240000000a00 */
[----:B0-----:R1:W5:Y:S01]  /*0ee0*/  LDG.E R17, desc[UR36][R2.64] ;  /* 0x0000002402117981 */ /* 0x001362000c1e1900 */
[----:B------:R-:W-:Y:S05]  /*0ef0*/  BRA `(.L_x_8) ;  /* 0x0000000000087947 */ /* 0x000fea0003800000 */
.L_x_9:
[----:B------:R-:W-:Y:S02]  /*0f00*/  ULDC UR4, c[0x0][0x580] ;  /* 0x0001600000047ab9 */ /* 0x000fe40000000800 */
[----:B------:R-:W-:-:S07]  /*0f10*/  IMAD.U32 R17, RZ, RZ, UR4 ;  /* 0x00000004ff117e24 */ /* 0x000fce000f8e00ff */
.L_x_8:
[----:B------:R-:W-:Y:S02]  /*0f20*/  ULDC.64 UR4, c[0x0][0x5a0] ;  /* 0x0001680000047ab9 */ /* 0x000fe40000000a00 */
[----:B------:R-:W-:-:S04]  /*0f30*/  ISETP.NE.U32.AND P0, PT, RZ, UR4, PT ;  /* 0x00000004ff007c0c */ /* 0x000fc8000bf05070 */
[----:B------:R-:W-:-:S13]  /*0f40*/  ISETP.NE.AND.EX P0, PT, RZ, UR5, PT, P0 ;  /* 0x00000005ff007c0c */ /* 0x000fda000bf05300 */
[----:B------:R-:W-:Y:S05]  /*0f50*/  @!P0 BRA `(.L_x_10) ;  /* 0x00000000001c8947 */ /* 0x000fea0003800000 */
[----:B01----:R-:W0:Y:S02]  /*0f60*/  LDC.64 R2, c[0x0][0x5a0] ;  /* 0x00016800ff027b82 */ /* 0x003e240000000a00 */
[----:B0-----:R-:W2:Y:S02]  /*0f70*/  LDG.E.64 R2, desc[UR36][R2.64] ;  /* 0x0000002402027981 */ /* 0x001ea4000c1e1b00 */
[----:B--2---:R-:W-:-:S04]  /*0f80*/  ISETP.NE.U32.AND P0, PT, R2, RZ, PT ;  /* 0x000000ff0200720c */ /* 0x004fc80003f05070 */
[----:B------:R-:W-:-:S13]  /*0f90*/  ISETP.NE.AND.EX P0, PT, R3, RZ, PT, P0 ;  /* 0x000000ff0300720c */ /* 0x000fda0003f05300 */
[----:B------:R-:W-:Y:S05]  /*0fa0*/  @!P0 BRA `(.L_x_10) ;  /* 0x0000000000088947 */ /* 0x000fea0003800000 */
[----:B------:R0:W5:Y:S01]  /*0fb0*/  LD.E R18, desc[UR36][R2.64] ;  /* 0x0000002402127980 */ /* 0x000162000c101900 */
[----:B------:R-:W-:Y:S05]  /*0fc0*/  BRA `(.L_x_11) ;  /* 0x0000000000247947 */ /* 0x000fea0003800000 */
.L_x_10:
[----:B------:R-:W-:Y:S02]  /*0fd0*/  ULDC.64 UR4, c[0x0][0x590] ;  /* 0x0001640000047ab9 */ /* 0x000fe40000000a00 */
[----:B------:R-:W-:-:S04]  /*0fe0*/  ISETP.NE.U32.AND P0, PT, RZ, UR4, PT ;  /* 0x00000004ff007c0c */ /* 0x000fc8000bf05070 */
[----:B------:R-:W-:-:S13]  /*0ff0*/  ISETP.NE.AND.EX P0, PT, RZ, UR5, PT, P0 ;  /* 0x00000005ff007c0c */ /* 0x000fda000bf05300 */
[----:B------:R-:W-:Y:S05]  /*1000*/  @!P0 BRA `(.L_x_12) ;  /* 0x00000000000c8947 */ /* 0x000fea0003800000 */
[----:B------:R-:W2:Y:S02]  /*1010*/  LDC.64 R18, c[0x0][0x590] ;  /* 0x00016400ff127b82 */ /* 0x000ea40000000a00 */
[----:B--2---:R2:W5:Y:S01]  /*1020*/  LDG.E R18, desc[UR36][R18.64] ;  /* 0x0000002412127981 */ /* 0x004562000c1e1900 */
[----:B------:R-:W-:Y:S05]  /*1030*/  BRA `(.L_x_11) ;  /* 0x0000000000087947 */ /* 0x000fea0003800000 */
.L_x_12:
[----:B------:R-:W-:Y:S02]  /*1040*/  ULDC UR4, c[0x0][0x584] ;  /* 0x0001610000047ab9 */ /* 0x000fe40000000800 */
[----:B------:R-:W-:-:S07]  /*1050*/  IMAD.U32 R18, RZ, RZ, UR4 ;  /* 0x00000004ff127e24 */ /* 0x000fce000f8e00ff */
.L_x_11:
[----:B------:R-:W-:-:S13]  /*1060*/  LOP3.LUT P0, RZ, R0, 0xff, RZ, 0xc0, !PT ;  /* 0x000000ff00ff7812 */ /* 0x000fda000780c0ff */
[----:B------:R-:W-:Y:S05]  /*1070*/  @!P0 EXIT ;  /* 0x000000000000894d */ /* 0x000fea0003800000 */
[----:B------:R-:W-:Y:S01]  /*1080*/  ULDC UR4, c[0x0][0x28c] ;  /* 0x0000a30000047ab9 */ /* 0x000fe20000000800 */
[----:B------:R-:W-:Y:S01]  /*1090*/  UMOV UR39, URZ ;  /* 0x0000003f00277c82 */ /* 0x000fe20008000000 */
[----:B------:R-:W-:Y:S01]  /*10a0*/  UIADD3 UR4, UR4, 0x1f, URZ ;  /* 0x0000001f04047890 */ /* 0x000fe2000fffe03f */
[----:B------:R-:W-:-:S03]  /*10b0*/  UMOV UR38, URZ ;  /* 0x0000003f00267c82 */ /* 0x000fc60008000000 */
[----:B------:R-:W-:-:S04]  /*10c0*/  USHF.R.S32.HI UR5, URZ, 0x1f, UR4 ;  /* 0x0000001f3f057899 */ /* 0x000fc80008011404 */
[----:B------:R-:W-:-:S04]  /*10d0*/  ULEA.HI UR5, UR5, UR4, URZ, 0x5 ;  /* 0x0000000405057291 */ /* 0x000fc8000f8f283f */
[----:B------:R-:W-:-:S12]  /*10e0*/  USHF.R.S32.HI UR43, URZ, 0x5, UR5 ;  /* 0x000000053f2b7899 */ /* 0x000fd80008011405 */
.L_x_546:
[----:B------:R-:W3:Y:S01]  /*10f0*/  S2R R0, SR_TID.X ;  /* 0x0000000000007919 */ /* 0x000ee20000002100 */
[----:B----4-:R-:W4:Y:S01]  /*1100*/  S2UR UR7, SR_CgaCtaId ;  /* 0x00000000000779c3 */ /* 0x010f220000008800 */
[----:B------:R-:W-:Y:S02]  /*1110*/  UMOV UR6, 0x400 ;  /* 0x0000040000067882 */ /* 0x000fe40000000000 */
[----:B----4-:R-:W-:Y:S01]  /*1120*/  ULEA UR6, UR7, UR6, 0x18 ;  /* 0x0000000607067291 */ /* 0x010fe2000f8ec03f */
[----:B---3--:R-:W-:-:S04]  /*1130*/  LOP3.LUT R0, R0, 0x80, RZ, 0xc0, !PT ;  /* 0x0000008000007812 */ /* 0x008fc800078ec0ff */
[----:B------:R-:W-:-:S06]  /*1140*/  SHF.R.U32.HI R0, RZ, 0x7, R0 ;  /* 0x00000007ff007819 */ /* 0x000fcc0000011600 */
[----:B------:R-:W3:Y:S02]  /*1150*/  SHFL.IDX PT, R0, R0, RZ, 0x1f ;  /* 0x00001fff00007589 */ /* 0x000ee400000e0000 */
[----:B---3--:R-:W-:-:S13]  /*1160*/  R2UR UR4, R0 ;  /* 0x00000000000472ca */ /* 0x008fda00000e0000 */
[----:B------:R-:W-:-:S04]  /*1170*/  ULEA.HI UR5, UR4, UR4, URZ, 0x1 ;  /* 0x0000000404057291 */ /* 0x000fc8000f8f083f */
[----:B------:R-:W-:-:S04]  /*1180*/  ULOP3.LUT UR5, UR5, 0x1ffffe, URZ, 0xc0, !UPT ;  /* 0x001ffffe05057892 */ /* 0x000fc8000f8ec03f */
[----:B------:R-:W-:-:S03]  /*1190*/  UIADD3 UR5, UR4, -UR5, URZ ;  /* 0x8000000504057290 */ /* 0x000fc6000fffe03f */
[----:B------:R-:W-:Y:S01]  /*11a0*/  ULDC UR4, c[0x0][0x28c] ;  /* 0x0000a30000047ab9 */ /* 0x000fe20000000800 */
[----:B------:R-:W-:Y:S01]  /*11b0*/  ULEA UR5, UR5, UR6, 0xb ;  /* 0x0000000605057291 */ /* 0x000fe2000f8e583f */
[----:B------:R-:W-:-:S03]  /*11c0*/  ISETP.LT.AND P0, PT, RZ, UR4, PT ;  /* 0x00000004ff007c0c */ /* 0x000fc6000bf01270 */
[----:B------:R-:W-:-:S04]  /*11d0*/  UIADD3 UR5, UR5, 0x100, URZ ;  /* 0x0000010005057890 */ /* 0x000fc8000fffe03f */
[----:B------:R-:W-:-:S04]  /*11e0*/  USHF.R.U32.HI UR5, URZ, 0x4, UR5 ;  /* 0x000000043f057899 */ /* 0x000fc80008011605 */
[----:B------:R-:W-:-:S04]  /*11f0*/  ULOP3.LUT UR5, UR5, 0x3fff, URZ, 0xc0, !UPT ;  /* 0x00003fff05057892 */ /* 0x000fc8000f8ec03f */
[----:B------:R-:W-:Y:S01]  /*1200*/  ULOP3.LUT UR45, UR5, 0x10000, URZ, 0xfc, !UPT ;  /* 0x00010000052d7892 */ /* 0x000fe2000f8efc3f */
[----:B------:R-:W-:Y:S11]  /*1210*/  @P0 BRA `(.L_x_13) ;  /* 0x0000000000400947 */ /* 0x000ff60003800000 */
[----:B------:R-:W-:Y:S01]  /*1220*/  MOV R0, 0x0 ;  /* 0x0000000000007802 */ /* 0x000fe20000000f00 */
[----:B------:R-:W-:Y:S01]  /*1230*/  ULDC.64 UR4, c[0x4][0x68] ;  /* 0x01001a0000047ab9 */ /* 0x000fe20000000a00 */
[----:B------:R-:W-:Y:S01]  /*1240*/  ULDC.64 UR6, c[0x4][0x8] ;  /* 0x0100020000067ab9 */ /* 0x000fe20000000a00 */
[----:B------:R-:W-:Y:S01]  /*1250*/  IMAD.U32 R4, RZ, RZ, UR4 ;  /* 0x00000004ff047e24 */ /* 0x000fe2000f8e00ff */
[----:B01----:R0:W1:Y:S01]  /*1260*/  LDC.64 R2, c[0x4][R0] ;  /* 0x0100000000027b82 */ /* 0x0030620000000a00 */
[----:B------:R-:W-:Y:S01]  /*1270*/  IMAD.U32 R5, RZ, RZ, UR5 ;  /* 0x00000005ff057e24 */ /* 0x000fe2000f8e00ff */
[----:B------:R-:W-:Y:S01]  /*1280*/  ULDC.64 UR4, c[0x4][0x70] ;  /* 0x01001c0000047ab9 */ /* 0x000fe20000000a00 */
[----:B------:R-:W-:Y:S02]  /*1290*/  IMAD.U32 R10, RZ, RZ, UR6 ;  /* 0x00000006ff0a7e24 */ /* 0x000fe4000f8e00ff */
[----:B------:R-:W-:Y:S02]  /*12a0*/  IMAD.U32 R6, RZ, RZ, UR4 ;  /* 0x00000004ff067e24 */ /* 0x000fe4000f8e00ff */
[----:B------:R-:W-:-:S02]  /*12b0*/  IMAD.U32 R7, RZ, RZ, UR5 ;  /* 0x00000005ff077e24 */ /* 0x000fc4000f8e00ff */
[----:B------:R-:W-:Y:S02]  /*12c0*/  IMAD.U32 R11, RZ, RZ, UR7 ;  /* 0x00000007ff0b7e24 */ /* 0x000fe4000f8e00ff */
[----:B------:R-:W-:Y:S02]  /*12d0*/  IMAD.MOV.U32 R8, RZ, RZ, 0x1e1 ;  /* 0x000001e1ff087424 */ /* 0x000fe400078e00ff */
[----:B------:R-:W-:Y:S02]  /*12e0*/  IMAD.MOV.U32 R12, RZ, RZ, 0x1 ;  /* 0x00000001ff0c7424 */ /* 0x000fe400078e00ff */
[----:B0-----:R-:W-:-:S07]  /*12f0*/  IMAD.MOV.U32 R13, RZ, RZ, RZ ;  /* 0x000000ffff0d7224 */ /* 0x001fce00078e00ff */
[----:B------:R-:W-:-:S07]  /*1300*/  LEPC R20, `(.L_x_13) ;  /* 0x000000001014794e */ /* 0x000fce0000000000 */
[----:B-12--5:R-:W-:Y:S05]  /*1310*/  CALL.ABS.NOINC R2 ;  /* 0x0000000002007343 */ /* 0x026fea0003c00000 */
.L_x_13:
[----:B------:R-:W-:-:S06]  /*1320*/  ULOP3.LUT UR4, UR40, 0x1, URZ, 0xfc, !UPT ;  /* 0x0000000128047892 */ /* 0x000fcc000f8efc3f */
[----:B------:R-:W-:-:S05]  /*1330*/  IMAD.U32 R0, RZ, RZ, UR4 ;  /* 0x00000004ff007e24 */ /* 0x000fca000f8e00ff */
[----:B------:R-:W-:-:S13]  /*1340*/  ISETP.NE.AND P0, PT, R0, 0x3, PT ;  /* 0x000000030000780c */ /* 0x000fda0003f05270 */
[----:B------:R-:W-:Y:S05]  /*1350*/  @!P0 BRA `(.L_x_14) ;  /* 0x0000000000048947 */ /* 0x000fea0003800000 */
[----:B------:R-:W-:Y:S01]  /*1360*/  BPT.TRAP 0x1 ;  /* 0x000000040000795c */ /* 0x000fe20000300000 */
.L_x_14:
[----:B------:R-:W3:Y:S01]  /*1370*/  S2UR UR5, SR_CgaCtaId ;  /* 0x00000000000579c3 */ /* 0x000ee20000008800 */
[----:B------:R-:W-:Y:S01]  /*1380*/  UMOV UR4, 0x400 ;  /* 0x0000040000047882 */ /* 0x000fe20000000000 */
[----:B01----:R-:W-:Y:S02]  /*1390*/  IMAD.U32 R2, RZ, RZ, UR39 ;  /* 0x00000027ff027e24 */ /* 0x003fe4000f8e00ff */
[----:B------:R-:W-:-:S03]  /*13a0*/  IMAD.U32 R3, RZ, RZ, UR38 ;  /* 0x00000026ff037e24 */ /* 0x000fc6000f8e00ff */
[----:B------:R-:W-:Y:S01]  /*13b0*/  SHF.L.U32 R2, R2, 0x1f, RZ ;  /* 0x0000001f02027819 */ /* 0x000fe200000006ff */
[----:B---3--:R-:W-:-:S06]  /*13c0*/  ULEA UR4, UR5, UR4, 0x18 ;  /* 0x0000000405047291 */ /* 0x008fcc000f8ec03f */
[----:B------:R-:W-:-:S04]  /*13d0*/  IMAD.U32 R0, RZ, RZ, UR4 ;  /* 0x00000004ff007e24 */ /* 0x000fc8000f8e00ff */
[----:B------:R-:W-:-:S04]  /*13e0*/  IMAD R3, R3, 0x8, R0 ;  /* 0x0000000803037824 */ /* 0x000fc800078e0200 */
[----:B------:R0:W1:Y:S01]  /*13f0*/  SYNCS.PHASECHK.TRANS64.TRYWAIT P1, [R3+URZ], R2 ;  /* 0x00000002030075a7 */ /* 0x000062000802017f */
[----:B------:R-:W-:Y:S05]  /*1400*/  @!P0 BRA `(.L_x_15) ;  /* 0x0000000000048947 */ /* 0x000fea0003800000 */
[----:B------:R-:W-:Y:S01]  /*1410*/  BPT.TRAP 0x1 ;  /* 0x000000040000795c */ /* 0x000fe20000300000 */
.L_x_15:
[----:B-1----:R-:W-:Y:S05]  /*1420*/  @P1 BRA `(.L_x_16) ;  /* 0x0000000000081947 */ /* 0x002fea0003800000 */
[----:B------:R-:W1:Y:S02]  /*1430*/  SYNCS.PHASECHK.TRANS64.TRYWAIT P1, [R3+URZ], R2 ;  /* 0x00000002030075a7 */ /* 0x000e64000802017f */
[----:B-1----:R-:W-:Y:S05]  /*1440*/  @!P1 BRA `(.L_x_17) ;  /* 0x0000010800b09947 */ /* 0x002fea0003800000 */
.L_x_16:
[----:B------:R-:W-:-:S04]  /*1450*/  UISETP.LT.AND UP0, UPT, UR43, 0x1, UPT ;  /* 0x000000012b00788c */ /* 0x000fc8000bf01270 */
[----:B------:R-:W-:-:S06]  /*1460*/  USEL UR4, UR43, 0x1, UP0 ;  /* 0x000000012b047887 */ /* 0x000fcc0008000000 */
[----:B01----:R-:W-:Y:S01]  /*1470*/  IMAD.U32 R3, RZ, RZ, UR4 ;  /* 0x00000004ff037e24 */ /* 0x003fe2000f8e00ff */
[----:B------:R-:W-:Y:S05]  /*1480*/  WARPSYNC.ALL ;  /* 0x0000000000007948 */ /* 0x000fea0003800000 */
[----:B------:R-:W-:-:S04]  /*1490*/  IADD3 R3, -R3, UR43, RZ ;  /* 0x0000002b03037c10 */ /* 0x000fc8000fffe1ff */
[----:B------:R-:W-:Y:S02]  /*14a0*/  ISETP.GE.AND P1, PT, R3, 0x1, PT ;  /* 0x000000010300780c */ /* 0x000fe40003f26270 */
[----:B------:R-:W-:Y:S01]  /*14b0*/  R2UR UR4, R0 ;  /* 0x00000000000472ca */ /* 0x000fe200000e0000 */
[----:B------:R-:W-:Y:S01]  /*14c0*/  WARPGROUP.ARRIVE ;  /* 0x00000000000079c5 */ /* 0x000fe20000000000 */
[----:B------:R-:W-:Y:S01]  /*14d0*/  UMOV UR5, 0xc0000010 ;  /* 0xc000001000057882 */ /* 0x000fe20000000000 */
[----:B------:R-:W-:-:S10]  /*14e0*/  UMOV UR7, 0xc0000010 ;  /* 0xc000001000077882 */ /* 0x000fd40000000000 */
[----:B------:R-:W-:-:S04]  /*14f0*/  UIADD3 UR4, UR4, 0x6100, URZ ;  /* 0x0000610004047890 */ /* 0x000fc8000fffe03f */
[----:B------:R-:W-:-:S04]  /*1500*/  USHF.R.U32.HI UR4, URZ, 0x4, UR4 ;  /* 0x000000043f047899 */ /* 0x000fc80008011604 */
[----:B------:R-:W-:-:S04]  /*1510*/  ULOP3.LUT UR4, UR4, 0x3fff, URZ, 0xc0, !UPT ;  /* 0x00003fff04047892 */ /* 0x000fc8000f8ec03f */
[----:B------:R-:W-:Y:S02]  /*1520*/  ULOP3.LUT UR10, UR4, 0x10000, URZ, 0xfc, !UPT ;  /* 0x00010000040a7892 */ /* 0x000fe4000f8efc3f */
[----:B------:R-:W-:Y:S02]  /*1530*/  ULEA UR4, UR38, UR45, 0x9 ;  /* 0x0000002d26047291 */ /* 0x000fe4000f8e483f */
[----:B------:R-:W-:-:S09]  /*1540*/  ULEA UR6, UR38, UR10, 0x9 ;  /* 0x0000000a26067291 */ /* 0x000fd2000f8e483f */
[----:B------:R-:W-:Y:S01]  /*1550*/  IGMMA.64x256x32.S8.S8 R24, gdesc[UR4], RZ, !UPT, gsb0 ;  /* 0x06600000041879f1 */ /* 0x000fe2000c0410ff */
[----:B------:R-:W-:Y:S01]  /*1560*/  UIADD3 UR4, UR4, 0x100, URZ ;  /* 0x0000010004047890 */ /* 0x000fe2000fffe03f */
[----:B------:R-:W-:Y:S01]  /*1570*/  UMOV UR5, 0xc0000010 ;  /* 0xc000001000057882 */ /* 0x000fe20000000000 */
[----:B------:R-:W-:Y:S02]  /*1580*/  WARPGROUP.DEPBAR.LE gsb0, 0x0 ;  /* 0x00008000000079c5 */ /* 0x000fe40000010000 */
[----:B------:R-:W-:Y:S04]  /*1590*/  STL.64 [R1], R24 ;  /* 0x0000001801007387 */ /* 0x000fe80000100a00 */
[----:B------:R-:W-:Y:S04]  /*15a0*/  STL.64 [R1+0x8], R26 ;  /* 0x0000081a01007387 */ /* 0x000fe80000100a00 */
        /* <DEDUP_REMOVED lines=61> */
[----:B------:R0:W-:Y:S02]  /*1980*/  STL.64 [R1+0x1f8], R150 ;  /* 0x0001f89601007387 */ /* 0x0001e40000100a00 */
[----:B0-----:R-:W-:-:S06]  /*1990*/  WARPGROUP.ARRIVE ;  /* 0x00000000000079c5 */ /* 0x001fcc0000000000 */
[----:B------:R-:W-:Y:S03]  /*19a0*/  IGMMA.64x256x32.S8.S8 R24, gdesc[UR4], RZ, !UPT, gsb0 ;  /* 0x06600000041879f1 */ /* 0x000fe6000c0410ff */
[----:B------:R-:W-:Y:S02]  /*19b0*/  WARPGROUP.DEPBAR.LE gsb0, 0x0 ;  /* 0x00008000000079c5 */ /* 0x000fe40000010000 */
[----:B------:R-:W-:Y:S05]  /*19c0*/  @!P1 BRA `(.L_x_18) ;  /* 0x0000000c00909947 */ /* 0x000fea0003800000 */
[----:B------:R-:W-:Y:S02]  /*19d0*/  UIADD3 UR4, UR38, 0x1, URZ ;  /* 0x0000000126047890 */ /* 0x000fe4000fffe03f */
[----:B------:R-:W-:Y:S02]  /*19e0*/  UMOV UR9, UR38 ;  /* 0x0000002600097c82 */ /* 0x000fe40008000000 */
[----:B------:R-:W-:-:S04]  /*19f0*/  UISETP.NE.AND UP0, UPT, UR4, 0x3, UPT ;  /* 0x000000030400788c */ /* 0x000fc8000bf05270 */
[----:B------:R-:W-:Y:S02]  /*1a00*/  USEL UR5, URZ, 0x1, UP0 ;  /* 0x000000013f057887 */ /* 0x000fe40008000000 */
[----:B------:R-:W-:Y:S02]  /*1a10*/  USEL UR8, UR4, URZ, UP0 ;  /* 0x0000003f04087287 */ /* 0x000fe40008000000 */
[----:B------:R-:W-:-:S06]  /*1a20*/  ULOP3.LUT UR5, UR39, UR5, URZ, 0x3c, !UPT ;  /* 0x0000000527057292 */ /* 0x000fcc000f8e3c3f */
[----:B------:R-:W-:-:S07]  /*1a30*/  IMAD.U32 R2, RZ, RZ, UR5 ;  /* 0x00000005ff027e24 */ /* 0x000fce000f8e00ff */
.L_x_25:
[----:B01----:R-:W-:Y:S05]  /*1a40*/  @!P0 BRA `(.L_x_19) ;  /* 0x0000000000048947 */ /* 0x003fea0003800000 */
[----:B------:R-:W-:Y:S01]  /*1a50*/  BPT.TRAP 0x1 ;  /* 0x000000040000795c */ /* 0x000fe20000300000 */
.L_x_19:
[----:B------:R-:W0:Y:S01]  /*1a60*/  S2UR UR5, SR_CgaCtaId ;  /* 0x00000000000579c3 */ /* 0x000e220000008800 */
[----:B------:R-:W-:Y:S01]  /*1a70*/  UMOV UR4, 0x400 ;  /* 0x0000040000047882 */ /* 0x000fe20000000000 */
[----:B------:R-:W-:Y:S01]  /*1a80*/  IMAD.U32 R4, RZ, RZ, UR8 ;  /* 0x00000008ff047e24 */ /* 0x000fe2000f8e00ff */
[----:B------:R-:W-:Y:S01]  /*1a90*/  SHF.L.U32 R5, R2, 0x1f, RZ ;  /* 0x0000001f02057819 */ /* 0x000fe200000006ff */
[----:B0-----:R-:W-:-:S06]  /*1aa0*/  ULEA UR4, UR5, UR4, 0x18 ;  /* 0x0000000405047291 */ /* 0x001fcc000f8ec03f */
[----:B------:R-:W-:-:S04]  /*1ab0*/  IMAD.U32 R0, RZ, RZ, UR4 ;  /* 0x00000004ff007e24 */ /* 0x000fc8000f8e00ff */
[----:B------:R-:W-:-:S04]  /*1ac0*/  IMAD R4, R4, 0x8, R0 ;  /* 0x0000000804047824 */ /* 0x000fc800078e0200 */
[----:B------:R0:W1:Y:S01]  /*1ad0*/  SYNCS.PHASECHK.TRANS64.TRYWAIT P1, [R4+URZ], R5 ;  /* 0x00000005040075a7 */ /* 0x000062000802017f */
[----:B------:R-:W-:Y:S05]  /*1ae0*/  @!P0 BRA `(.L_x_20) ;  /* 0x0000000000048947 */ /* 0x000fea0003800000 */
[----:B------:R-:W-:Y:S01]  /*1af0*/  BPT.TRAP 0x1 ;  /* 0x000000040000795c */ /* 0x000fe20000300000 */
.L_x_20:
[----:B-1----:R-:W-:Y:S05]  /*1b00*/  @P1 BRA `(.L_x_21) ;  /* 0x0000000000081947 */ /* 0x002fea0003800000 */
[----:B------:R-:W1:Y:S02]  /*1b10*/  SYNCS.PHASECHK.TRANS64.TRYWAIT P1, [R4+URZ], R5 ;  /* 0x00000005040075a7 */ /* 0x000e64000802017f */
[----:B-1----:R-:W-:Y:S05]  /*1b20*/  @!P1 BRA `(.L_x_22) ;  /* 0x00000104000c9947 */ /* 0x002fea0003800000 */
.L_x_21:
        /* <DEDUP_REMOVED lines=21> */
[----:B------:R3:W-:Y:S04]  /*1c80*/  STL.64 [R1+0x208], R108 ;  /* 0x0002086c01007387 */ /* 0x0007e80000100a00 */
[----:B---3--:R-:W3:Y:S04]  /*1c90*/  LDL.LU.64 R108, [R1] ;  /* 0x00000000016c7983 */ /* 0x008ee80000300a00 */
[----:B------:R-:W3:Y:S04]  /*1ca0*/  LDL.LU.64 R110, [R1+0x8] ;  /* 0x00000800016e7983 */ /* 0x000ee80000300a00 */
        /* <DEDUP_REMOVED lines=61> */
[----:B------:R-:W3:Y:S01]  /*2080*/  LDL.LU.64 R234, [R1+0x1f8] ;  /* 0x0001f80001ea7983 */ /* 0x000ee20000300a00 */
[----:B------:R-:W-:-:S02]  /*2090*/  ULEA UR4, UR8, UR45, 0x9 ;  /* 0x0000002d08047291 */ /* 0x000fc4000f8e483f */
[----:B------:R-:W-:Y:S01]  /*20a0*/  ULEA UR6, UR8, UR10, 0x9 ;  /* 0x0000000a08067291 */ /* 0x000fe2000f8e483f */
[----:B------:R-:W-:Y:S01]  /*20b0*/  UMOV UR5, 0xc0000010 ;  /* 0xc000001000057882 */ /* 0x000fe20000000000 */
[----:B------:R-:W-:Y:S01]  /*20c0*/  UMOV UR7, 0xc0000010 ;  /* 0xc000001000077882 */ /* 0x000fe20000000000 */
[----:B---3--:R-:W-:-:S06]  /*20d0*/  WARPGROUP.ARRIVE ;  /* 0x00000000000079c5 */ /* 0x008fcc0000000000 */
[----:B------:R-:W-:Y:S03]  /*20e0*/  IGMMA.64x256x32.S8.S8 R108, gdesc[UR4], R108, gsb0 ;  /* 0x06600000046c79f1 */ /* 0x000fe6000804106c */
        /* <DEDUP_REMOVED lines=65> */
[----:B---3--:R-:W3:Y:S04]  /*2500*/  LDL.LU.64 R150, [R1+0x2b0] ;  /* 0x0002b00001967983 */ /* 0x008ee80000300a00 */
        /* <DEDUP_REMOVED lines=21> */
[----:B------:R-:W-:Y:S01]  /*2660*/  UIADD3 UR4, UR4, 0x100, URZ ;  /* 0x0000010004047890 */ /* 0x000fe2000fffe03f */
[----:B------:R-:W-:Y:S01]  /*2670*/  UMOV UR5, 0xc0000010 ;  /* 0xc000001000057882 */ /* 0x000fe20000000000 */
[----:B---3--:R-:W-:-:S07]  /*2680*/  WARPGROUP.ARRIVE ;  /* 0x00000000000079c5 */ /* 0x008fce0000000000 */
[----:B------:R-:W-:Y:S03]  /*2690*/  IGMMA.64x256x32.S8.S8 R24, gdesc[UR4], R24, gsb0 ;  /* 0x06600000041879f1 */ /* 0x000fe60008041018 */
[----:B------:R-:W-:Y:S02]  /*26a0*/  WARPGROUP.DEPBAR.LE gsb0, 0x0 ;  /* 0x00008000000079c5 */ /* 0x000fe40000010000 */
[----:B----4-:R-:W-:Y:S05]  /*26b0*/  @!P0 BRA `(.L_x_23) ;  /* 0x0000000000048947 */ /* 0x010fea0003800000 */
[----:B------:R-:W-:Y:S01]  /*26c0*/  BPT.TRAP 0x1 ;  /* 0x000000040000795c */ /* 0x000fe20000300000 */
.L_x_23:
[----:B------:R-:W-:Y:S01]  /*26d0*/  R2UR UR4, R0 ;  /* 0x00000000000472ca */ /* 0x000fe200000e0000 */
[----:B------:R-:W-:-:S06]  /*26e0*/  UISETP.GT.U32.AND UP0, UPT, UR40, 0x1, UPT ;  /* 0x000000012800788c */ /* 0x000fcc000bf04070 */
[----:B------:R-:W-:-:S06]  /*26f0*/  PLOP3.LUT P1, PT, PT, PT, UP0, 0x80, 0x0 ;  /* 0x000000000000781c */ /* 0x000fcc0003f2f008 */
[----:B------:R-:W-:-:S04]  /*2700*/  ULEA UR4, UR9, UR4, 0x3 ;  /* 0x0000000409047291 */ /* 0x000fc8000f8e183f */
[----:B------:R-:W-:-:S04]  /*2710*/  UIADD3 UR4, UR4, 0x18, URZ ;  /* 0x0000001804047890 */ /* 0x000fc8000fffe03f */
[----:B------:R-:W-:-:S09]  /*2720*/  UPRMT UR4, URZ, 0x654, UR4 ;  /* 0x000006543f047896 */ /* 0x000fd20008000004 */
[----:B------:R-:W-:Y:S01]  /*2730*/  SYNCS.ARRIVE.TRANS64.RED.A1T0 RZ, [UR4], RZ ;  /* 0x000000ffffff79a7 */ /* 0x000fe20008100404 */
[----:B------:R-:W-:Y:S05]  /*2740*/  @P1 BRA `(.L_x_24) ;  /* 0x0000000000041947 */ /* 0x000fea0003800000 */
[----:B------:R-:W-:Y:S01]  /*2750*/  BPT.TRAP 0x1 ;  /* 0x000000040000795c */ /* 0x000fe20000300000 */
.L_x_24:
[----:B------:R-:W-:Y:S01]  /*2760*/  UIADD3 UR8, UR8, 0x1, URZ ;  /* 0x0000000108087890 */ /* 0x000fe2000fffe03f */
[C---:B------:R-:W-:Y:S01]  /*2770*/  ISETP.GT.AND P1, PT, R3.reuse, 0x1, PT ;  /* 0x000000010300780c */ /* 0x040fe20003f24270 */
[----:B------:R-:W-:Y:S01]  /*2780*/  UIADD3 UR9, UR9, 0x1, URZ ;  /* 0x0000000109097890 */ /* 0x000fe2000fffe03f */
[----:B------:R-:W-:Y:S01]  /*2790*/  VIADD R3, R3, 0xffffffff ;  /* 0xffffffff03037836 */ /* 0x000fe20000000000 */
[----:B------:R-:W-:Y:S02]  /*27a0*/  UISETP.NE.AND UP0, UPT, UR8, 0x3, UPT ;  /* 0x000000030800788c */ /* 0x000fe4000bf05270 */
[----:B------:R-:W-:Y:S02]  /*27b0*/  UISETP.NE.AND UP1, UPT, UR9, 0x3, UPT ;  /* 0x000000030900788c */ /* 0x000fe4000bf25270 */
[----:B------:R-:W-:Y:S02]  /*27c0*/  USEL UR4, URZ, 0x1, UP0 ;  /* 0x000000013f047887 */ /* 0x000fe40008000000 */
[----:B------:R-:W-:-:S02]  /*27d0*/  USEL UR8, UR8, URZ, UP0 ;  /* 0x0000003f08087287 */ /* 0x000fc40008000000 */
[----:B------:R-:W-:Y:S02]  /*27e0*/  USEL UR9, UR9, URZ, UP1 ;  /* 0x0000003f09097287 */ /* 0x000fe40008800000 */
[----:B------:R-:W-:Y:S01]  /*27f0*/  LOP3.LUT R2, R2, UR4, RZ, 0x3c, !PT ;  /* 0x0000000402027c12 */ /* 0x000fe2000f8e3cff */
[----:B------:R-:W-:Y:S09]  /*2800*/  @P1 BRA `(.L_x_25) ;  /* 0xfffffff0008c1947 */ /* 0x000ff2000383ffff */
.L_x_18:
[----:B------:R-:W3:Y:S02]  /*2810*/  LDC R2, c[0x0][0x28c] ;  /* 0x0000a300ff027b82 */ /* 0x000ee40000000800 */
[----:B---3--:R-:W-:-:S13]  /*2820*/  ISETP.GE.AND P1, PT, R2, 0x1, PT ;  /* 0x000000010200780c */ /* 0x008fda0003f26270 */
[----:B------:R-:W-:Y:S05]  /*2830*/  @!P1 BRA `(.L_x_26) ;  /* 0x0000000000449947 */ /* 0x000fea0003800000 */
[----:B------:R-:W-:Y:S05]  /*2840*/  @!P0 BRA `(.L_x_27) ;  /* 0x0000000000048947 */ /* 0x000fea0003800000 */
[----:B------:R-:W-:Y:S01]  /*2850*/  BPT.TRAP 0x1 ;  /* 0x000000040000795c */ /* 0x000fe20000300000 */
.L_x_27:
[----:B------:R-:W-:-:S04]  /*2860*/  UISETP.LT.AND UP0, UPT, UR43, 0x1, UPT ;  /* 0x000000012b00788c */ /* 0x000fc8000bf01270 */
[----:B------:R-:W-:Y:S02]  /*2870*/  USEL UR6, UR43, 0x1, UP0 ;  /* 0x000000012b067887 */ /* 0x000fe40008000000 */
[----:B------:R-:W-:Y:S02]  /*2880*/  UISETP.GT.U32.AND UP0, UPT, UR40, 0x1, UPT ;  /* 0x000000012800788c */ /* 0x000fe4000bf04070 */
[----:B------:R-:W-:-:S04]  /*2890*/  UIADD3 UR6, UR38, UR43, -UR6 ;  /* 0x0000002b26067290 */ /* 0x000fc8000fffe806 */
[----:B------:R-:W-:Y:S01]  /*28a0*/  UIMAD.WIDE.U32 UR4, UR6, -0x55555555, URZ ;  /* 0xaaaaaaab060478a5 */ /* 0x000fe2000f8e003f */
[----:B------:R-:W-:-:S03]  /*28b0*/  PLOP3.LUT P0, PT, PT, PT, UP0, 0x80, 0x0 ;  /* 0x000000000000781c */ /* 0x000fc60003f0f008 */
[----:B------:R-:W-:-:S04]  /*28c0*/  USHF.R.U32.HI UR4, URZ, 0x1, UR5 ;  /* 0x000000013f047899 */ /* 0x000fc80008011605 */
[----:B------:R-:W-:-:S06]  /*28d0*/  UIMAD UR6, UR4, -0x3, UR6 ;  /* 0xfffffffd040678a4 */ /* 0x000fcc000f8e0206 */
[----:B------:R-:W-:-:S04]  /*28e0*/  IMAD.U32 R2, RZ, RZ, UR6 ;  /* 0x00000006ff027e24 */ /* 0x000fc8000f8e00ff */
[----:B------:R-:W-:-:S04]  /*28f0*/  IMAD R0, R2, 0x8, R0 ;  /* 0x0000000802007824 */ /* 0x000fc800078e0200 */
[----:B------:R-:W-:-:S05]  /*2900*/  VIADD R0, R0, 0x18 ;  /* 0x0000001800007836 */ /* 0x000fca0000000000 */
[----:B------:R-:W-:-:S04]  /*2910*/  PRMT R0, RZ, 0x654, R0 ;  /* 0x00000654ff007816 */ /* 0x000fc80000000000 */
[----:B------:R3:W-:Y:S01]  /*2920*/  SYNCS.ARRIVE.TRANS64.RED.A1T0 RZ, [R0+URZ], RZ ;  /* 0x000000ff00ff79a7 */ /* 0x0007e2000810043f */
[----:B------:R-:W-:Y:S05]  /*2930*/  @P0 BRA `(.L_x_26) ;  /* 0x0000000000040947 */ /* 0x000fea0003800000 */
[----:B------:R-:W-:Y:S01]  /*2940*/  BPT.TRAP 0x1 ;  /* 0x000000040000795c */ /* 0x000fe20000300000 */
.L_x_26:
[----:B------:R-:W4:Y:S01]  /*2950*/  S2R R6, SR_TID.X ;  /* 0x0000000000067919 */ /* 0x000f220000002100 */
[----:B------:R-:W-:Y:S01]  /*2960*/  IMAD.MOV.U32 R13, RZ, RZ, 0x6540 ;  /* 0x00006540ff0d7424 */ /* 0x000fe200078e00ff */
[----:B------:R-:W-:Y:S02]  /*2970*/  UIMAD.WIDE UR8, UR42, 0x100, URZ ;  /* 0x000001002a0878a5 */ /* 0x000fe4000f8e023f */
[----:B------:R-:W-:Y:S01]  /*2980*/  USHF.R.S32.HI UR10, URZ, 0x1f, UR44 ;  /* 0x0000001f3f0a7899 */ /* 0x000fe2000801142c */
[----:B------:R-:W-:Y:S01]  /*2990*/  ULDC.64 UR6, c[0x0][0x5d0] ;  /* 0x0001740000067ab9 */ /* 0x000fe20000000a00 */
[----:B------:R-:W-:Y:S02]  /*29a0*/  USHF.L.U32 UR42, UR42, 0x8, URZ ;  /* 0x000000082a2a7899 */ /* 0x000fe4000800063f */
[----:B------:R-:W-:Y:S02]  /*29b0*/  UIMAD UR4, UR10, UR6, URZ ;  /* 0x000000060a0472a4 */ /* 0x000fe4000f8e023f */
[----:B------:R-:W-:-:S02]  /*29c0*/  UIADD3 UR38, UR43, UR38, URZ ;  /* 0x000000262b267290 */ /* 0x000fc4000fffe03f */
[----:B------:R-:W-:Y:S02]  /*29d0*/  UIMAD UR4, UR44, UR7, UR4 ;  /* 0x000000072c0472a4 */ /* 0x000fe4000f8e0204 */
[----:B------:R-:W-:Y:S02]  /*29e0*/  UISETP.GT.U32.AND UP1, UPT, UR38, 0x2, UPT ;  /* 0x000000022600788c */ /* 0x000fe4000bf24070 */
[----:B------:R-:W-:Y:S02]  /*29f0*/  UISETP.GE.U32.AND UP2, UPT, UR43, 0x3, UPT ;  /* 0x000000032b00788c */ /* 0x000fe4000bf46070 */
[----:B------:R-:W-:Y:S01]  /*2a00*/  UISETP.LT.U32.AND UP1, UPT, UR43, 0x3, UP1 ;  /* 0x000000032b00788c */ /* 0x000fe20008f21070 */
[--C-:B----4-:R-:W-:Y:S01]  /*2a10*/  SHF.R.U32.HI R2, RZ, 0x7, R6.reuse ;  /* 0x00000007ff027819 */ /* 0x110fe20000011606 */
[----:B------:R-:W-:Y:S01]  /*2a20*/  IMAD.SHL.U32 R12, R6, 0x2, RZ ;  /* 0x00000002060c7824 */ /* 0x000fe200078e00ff */
[----:B------:R-:W-:Y:S02]  /*2a30*/  SHF.R.U32.HI R3, RZ, 0x2, R6 ;  /* 0x00000002ff037819 */ /* 0x000fe40000011606 */
[----:B------:R-:W-:-:S02]  /*2a40*/  LOP3.LUT R2, R2, 0x1, RZ, 0xc0, !PT ;  /* 0x0000000102027812 */ /* 0x000fc400078ec0ff */
[----:B01----:R-:W-:Y:S02]  /*2a50*/  LOP3.LUT R4, R6, 0x60, RZ, 0xc0, !PT ;  /* 0x0000006006047812 */ /* 0x003fe400078ec0ff */
[----:B------:R-:W-:Y:S01]  /*2a60*/  LOP3.LUT R3, R3, 0x7, RZ, 0xc0, !PT ;  /* 0x0000000703037812 */ /* 0x000fe200078ec0ff */
[----:B------:R-:W-:Y:S01]  /*2a70*/  IMAD.SHL.U32 R158, R2, 0x40, RZ ;  /* 0x00000040029e7824 */ /* 0x000fe200078e00ff */
[----:B------:R-:W-:Y:S02]  /*2a80*/  LOP3.LUT R12, R12, 0x6, RZ, 0xc0, !PT ;  /* 0x000000060c0c7812 */ /* 0x000fe400078ec0ff */
[----:B------:R-:W-:Y:S02]  /*2a90*/  SHF.R.U32.HI R4, RZ, 0x1, R4 ;  /* 0x00000001ff047819 */ /* 0x000fe40000011604 */
[--C-:B------:R-:W-:Y:S02]  /*2aa0*/  LOP3.LUT R158, R158, 0x40, R3.reuse, 0xe2, !PT ;  /* 0x000000409e9e7812 */ /* 0x100fe400078ee203 */
[----:B------:R-:W-:Y:S01]  /*2ab0*/  PRMT R12, R12, R13, UR41 ;  /* 0x000000290c0c7e16 */ /* 0x000fe2000800000d */
[----:B------:R-:W-:Y:S01]  /*2ac0*/  USHF.L.U32 UR41, UR41, 0x8, URZ ;  /* 0x0000000829297899 */ /* 0x000fe2000800063f */
[----:B---3--:R-:W-:Y:S01]  /*2ad0*/  IADD3 R0, RZ, -R4, -R3 ;  /* 0x80000004ff007210 */ /* 0x008fe20007ffe803 */
[----:B------:R-:W-:Y:S01]  /*2ae0*/  IMAD.MOV.U32 R3, RZ, RZ, -0x2 ;  /* 0xfffffffeff037424 */ /* 0x000fe200078e00ff */
[----:B------:R-:W-:Y:S01]  /*2af0*/  LOP3.LUT R158, R158, UR8, R4, 0xfe, !PT ;  /* 0x000000089e9e7c12 */ /* 0x000fe2000f8efe04 */
[----:B------:R-:W-:Y:S01]  /*2b00*/  IMAD.U32 R4, RZ, RZ, UR6 ;  /* 0x00000006ff047e24 */ /* 0x000fe2000f8e00ff */
[----:B------:R-:W-:Y:S01]  /*2b10*/  SHF.R.S32.HI R13, RZ, 0x1f, R12 ;  /* 0x0000001fff0d7819 */ /* 0x000fe2000001140c */
[----:B------:R-:W-:Y:S01]  /*2b20*/  ULDC UR6, c[0x0][0x284] ;  /* 0x0000a10000067ab9 */ /* 0x000fe20000000800 */
[----:B------:R-:W-:-:S02]  /*2b30*/  IMAD R0, R2, -0x40, R0 ;  /* 0xffffffc002007824 */ /* 0x000fc400078e0200 */
[----:B--2---:R-:W-:Y:S02]  /*2b40*/  IMAD.U32 R19, RZ, RZ, UR6 ;  /* 0x00000006ff137e24 */ /* 0x004fe4000f8e00ff */
[----:B------:R-:W-:-:S03]  /*2b50*/  IMAD.WIDE.U32 R4, R4, UR44, R12 ;  /* 0x0000002c04047c25 */ /* 0x000fc6000f8e000c */
[----:B------:R-:W-:Y:S01]  /*2b60*/  IADD3 R19, R19, -UR42, R0 ;  /* 0x8000002a13137c10 */ /* 0x000fe2000fffe000 */
[----:B------:R-:W-:Y:S01]  /*2b70*/  VIADD R5, R5, UR4 ;  /* 0x0000000405057c36 */ /* 0x000fe20008000000 */
[----:B------:R-:W-:Y:S01]  /*2b80*/  ULDC UR4, c[0x0][0x288] ;  /* 0x0000a20000047ab9 */ /* 0x000fe20000000800 */
[----:B------:R-:W-:Y:S01]  /*2b90*/  LOP3.LUT R0, R6, 0x3, RZ, 0xc0, !PT ;  /* 0x0000000306007812 */ /* 0x000fe200078ec0ff */
[----:B------:R-:W-:-:S04]  /*2ba0*/  UISETP.GE.AND UP0, UPT, UR41, UR4, UPT ;  /* 0x000000042900728c */ /* 0x000fc8000bf06270 */
[----:B------:R-:W-:Y:S01]  /*2bb0*/  UISETP.GE.OR UP0, UPT, UR42, UR6, UP0 ;  /* 0x000000062a00728c */ /* 0x000fe20008706670 */
[----:B------:R-:W-:Y:S01]  /*2bc0*/  IMAD R0, R0, R3, UR4 ;  /* 0x0000000400007e24 */ /* 0x000fe2000f8e0203 */
[----:B------:R-:W-:Y:S02]  /*2bd0*/  UIMAD.WIDE.U32 UR4, UR38, -0x55555555, URZ ;  /* 0xaaaaaaab260478a5 */ /* 0x000fe4000f8e003f */
[----:B------:R-:W-:Y:S01]  /*2be0*/  USEL UR6, URZ, 0x1, !UP1 ;  /* 0x000000013f067887 */ /* 0x000fe2000c800000 */
[----:B------:R-:W-:Y:S01]  /*2bf0*/  VIADD R0, R0, -UR41 ;  /* 0x8000002900007c36 */ /* 0x000fe20008000000 */
[----:B------:R-:W-:Y:S01]  /*2c00*/  PLOP3.LUT P0, PT, PT, PT, UP0, 0x80, 0x0 ;  /* 0x000000000000781c */ /* 0x000fe20003f0f008 */
[----:B------:R-:W-:Y:S02]  /*2c10*/  USHF.R.U32.HI UR4, URZ, 0x1, UR5 ;  /* 0x000000013f047899 */ /* 0x000fe40008011605 */
[----:B------:R-:W-:Y:S02]  /*2c20*/  ULOP3.LUT UR39, UR39, UR6, URZ, 0x3c, !UPT ;  /* 0x0000000627277292 */ /* 0x000fe4000f8e3c3f */
[----:B------:R-:W-:-:S02]  /*2c30*/  UIMAD UR38, UR4, -0x3, UR38 ;  /* 0xfffffffd042678a4 */ /* 0x000fc4000f8e0226 */
[----:B------:R-:W-:Y:S01]  /*2c40*/  @UP2 ULOP3.LUT UR39, UR39, 0x1, UR4, 0x78, !UPT ;  /* 0x0000000127272892 */ /* 0x000fe2000f8e7804 */
[----:B------:R-:W-:-:S05]  /*2c50*/  UMOV UR42, 0xffffffff ;  /* 0xffffffff002a7882 */ /* 0x000fca0000000000 */
[----:B------:R-:W-:Y:S06]  /*2c60*/  @P0 BRA `(.L_x_28) ;  /* 0x000000d000f80947 */ /* 0x000fec0003800000 */
[----:B------:R-:W0:Y:S01]  /*2c70*/  LDC.64 R2, c[0x0][0x5c8] ;  /* 0x00017200ff027b82 */ /* 0x000e220000000a00 */
[----:B------:R-:W-:Y:S01]  /*2c80*/  ULDC.64 UR4, c[0x0][0x5c0] ;  /* 0x0001700000047ab9 */ /* 0x000fe20000000a00 */
[----:B------:R-:W-:Y:S01]  /*2c90*/  BSSY B0, `(.L_x_28) ;  /* 0x0000d3b000007945 */ /* 0x000fe20003800000 */
[C---:B0-----:R-:W-:Y:S01]  /*2ca0*/  IMAD R6, R2.reuse, UR9, RZ ;  /* 0x0000000902067c24 */ /* 0x041fe2000f8e02ff */
[----:B------:R-:W-:Y:S01]  /*2cb0*/  SHF.L.U64.HI R9, R2, 0x3, R3 ;  /* 0x0000000302097819 */ /* 0x000fe20000010203 */
[----:B------:R-:W-:-:S04]  /*2cc0*/  IMAD.WIDE.U32 R4, R158, R2, R4 ;  /* 0x000000029e047225 */ /* 0x000fc800078e0004 */
[----:B------:R-:W-:Y:S01]  /*2cd0*/  IMAD R6, R158, R3, R6 ;  /* 0x000000039e067224 */ /* 0x000fe200078e0206 */
[----:B------:R-:W-:Y:S01]  /*2ce0*/  IADD3 R4, P0, R4, UR4, RZ ;  /* 0x0000000404047c10 */ /* 0x000fe2000ff1e0ff */
[----:B------:R-:W-:Y:S02]  /*2cf0*/  IMAD.SHL.U32 R8, R2, 0x8, RZ ;  /* 0x0000000802087824 */ /* 0x000fe400078e00ff */
[----:B------:R-:W-:-:S03]  /*2d00*/  IMAD.IADD R6, R5, 0x1, R6 ;  /* 0x0000000105067824 */ /* 0x000fc600078e0206 */
[-C--:B------:R-:W-:Y:S02]  /*2d10*/  IADD3 R10, P1, R8, R4.reuse, RZ ;  /* 0x00000004080a7210 */ /* 0x080fe40007f3e0ff */
[----:B------:R-:W-:Y:S02]  /*2d20*/  IADD3.X R5, R6, UR5, RZ, P0, !PT ;  /* 0x0000000506057c10 */ /* 0x000fe400087fe4ff */
[----:B------:R-:W-:-:S03]  /*2d30*/  LEA R6, P0, R2, R4, 0x7 ;  /* 0x0000000402067211 */ /* 0x000fc600078038ff */
[----:B------:R-:W-:Y:S01]  /*2d40*/  IMAD.X R11, R9, 0x1, R5, P1 ;  /* 0x00000001090b7824 */ /* 0x000fe200008e0605 */
[----:B------:R-:W-:Y:S02]  /*2d50*/  LEA.HI.X R7, R2, R5, R3, 0x7, P0 ;  /* 0x0000000502077211 */ /* 0x000fe400000f3c03 */
[----:B-----5:R-:W-:Y:S02]  /*2d60*/  ISETP.NE.AND P0, PT, R18, RZ, PT ;  /* 0x000000ff1200720c */ /* 0x020fe40003f05270 */
[----:B------:R-:W-:-:S05]  /*2d70*/  IADD3 R8, P2, R8, R6, RZ ;  /* 0x0000000608087210 */ /* 0x000fca0007f5e0ff */
[----:B------:R-:W-:-:S06]  /*2d80*/  IMAD.X R9, R9, 0x1, R7, P2 ;  /* 0x0000000109097824 */ /* 0x000fcc00010e0607 */
[----:B------:R-:W-:Y:S05]  /*2d90*/  @!P0 BRA `(.L_x_29) ;  /* 0x0000009800988947 */ /* 0x000fea0003800000 */
[----:B------:R-:W0:Y:S01]  /*2da0*/  LDC.64 R20, c[0x0][0x5b0] ;  /* 0x00016c00ff147b82 */ /* 0x000e220000000a00 */
[----:B------:R-:W-:Y:S01]  /*2db0*/  ULDC.64 UR6, c[0x0][0x5b8] ;  /* 0x00016e0000067ab9 */ /* 0x000fe20000000a00 */
[----:B------:R-:W-:Y:S01]  /*2dc0*/  ISETP.GE.AND P1, PT, R19, 0x1, PT ;  /* 0x000000011300780c */ /* 0x000fe20003f26270 */
[----:B------:R-:W-:Y:S02]  /*2dd0*/  UIMAD UR4, UR10, UR6, URZ ;  /* 0x000000060a0472a4 */ /* 0x000fe4000f8e023f */
[----:B------:R-:W-:Y:S01]  /*2de0*/  IMAD.U32 R154, RZ, RZ, UR6 ;  /* 0x00000006ff9a7e24 */ /* 0x000fe2000f8e00ff */
[----:B------:R-:W-:Y:S01]  /*2df0*/  BSSY B1, `(.L_x_30) ;  /* 0x000000e000017945 */ /* 0x000fe20003800000 */
[----:B------:R-:W-:Y:S01]  /*2e00*/  ISETP.LT.OR P2, PT, R0, 0x1, !P1 ;  /* 0x000000010000780c */ /* 0x000fe20004f41670 */
[----:B------:R-:W-:Y:S01]  /*2e10*/  UIMAD UR4, UR44, UR7, UR4 ;  /* 0x000000072c0472a4 */ /* 0x000fe2000f8e0204 */
[----:B------:R-:W1:Y:S01]  /*2e20*/  LDC.64 R22, c[0x0][0x5a8] ;  /* 0x00016a00ff167b82 */ /* 0x000e620000000a00 */
[----:B------:R-:W-:-:S04]  /*2e30*/  IMAD.WIDE.U32 R154, R154, UR44, R12 ;  /* 0x0000002c9a9a7c25 */ /* 0x000fc8000f8e000c */
[----:B------:R-:W-:Y:S02]  /*2e40*/  VIADD R153, R155, UR4 ;  /* 0x000000049b997c36 */ /* 0x000fe40008000000 */
[----:B------:R-:W-:Y:S02]  /*2e50*/  IMAD.MOV.U32 R152, RZ, RZ, R154 ;  /* 0x000000ffff987224 */ /* 0x000fe400078e009a */
[----:B0-----:R-:W-:Y:S02]  /*2e60*/  IMAD R159, R20, UR9, RZ ;  /* 0x00000009149f7c24 */ /* 0x001fe4000f8e02ff */
[----:B------:R-:W-:-:S04]  /*2e70*/  IMAD.WIDE.U32 R2, R158, R20, R152 ;  /* 0x000000149e027225 */ /* 0x000fc800078e0098 */
[----:B------:R-:W-:Y:S01]  /*2e80*/  IMAD R159, R158, R21, R159 ;  /* 0x000000159e9f7224 */ /* 0x000fe200078e029f */
[----:B-1----:R-:W-:-:S04]  /*2e90*/  IADD3 R14, P0, R2, R22, RZ ;  /* 0x00000016020e7210 */ /* 0x002fc80007f1e0ff */
[----:B------:R-:W-:Y:S01]  /*2ea0*/  IADD3.X R15, R23, R3, R159, P0, !PT ;  /* 0x00000003170f7210 */ /* 0x000fe200007fe49f */
[----:B------:R-:W-:Y:S08]  /*2eb0*/  @P2 BRA `(.L_x_31) ;  /* 0x0000000000042947 */ /* 0x000ff00003800000 */
[----:B------:R0:W5:Y:S02]  /*2ec0*/  LDG.E.U8 R16, desc[UR36][R14.64] ;  /* 0x000000240e107981 */ /* 0x000164000c1e1100 */
.L_x_31:
[----:B------:R-:W-:Y:S05]  /*2ed0*/  BSYNC B1 ;  /* 0x0000000000017941 */ /* 0x000fea0003800000 */
.L_x_30:
[----:B------:R-:W2:Y:S01]  /*2ee0*/  LDL.LU R3, [R1] ;  /* 0x0000000001037983 */ /* 0x000ea20000300800 */
[----:B-----5:R-:W-:Y:S01]  /*2ef0*/  LOP3.LUT R2, R16, 0xffff, RZ, 0xc0, !PT ;  /* 0x0000ffff10027812 */ /* 0x020fe200078ec0ff */
[----:B------:R-:W-:Y:S01]  /*2f00*/  BSSY B1, `(.L_x_32) ;  /* 0x000000a000017945 */ /* 0x000fe20003800000 */
[----:B------:R-:W-:Y:S02]  /*2f10*/  ISETP.LT.OR P0, PT, R0, 0x2, !P1 ;  /* 0x000000020000780c */ /* 0x000fe40004f01670 */
[----:B------:R-:W-:-:S05]  /*2f20*/  PRMT R2, R2, 0x8880, RZ ;  /* 0x0000888002027816 */ /* 0x000fca00000000ff */
[----:B------:R-:W-:-:S04]  /*2f30*/  IMAD R2, R2, R18, RZ ;  /* 0x0000001202027224 */ /* 0x000fc800078e02ff */
[----:B--2---:R-:W-:-:S05]  /*2f40*/  @!P2 IMAD R3, R3, R17, R2 ;  /* 0x000000110303a224 */ /* 0x004fca00078e0202 */
[----:B------:R1:W-:Y:S01]  /*2f50*/  @!P2 STG.E.U8 desc[UR36][R4.64], R3 ;  /* 0x000000030400a986 */ /* 0x0003e2000c101124 */
[----:B------:R-:W-:Y:S05]  /*2f60*/  @P0 BRA `(.L_x_33) ;  /* 0x00000000000c0947 */ /* 0x000fea0003800000 */
[----:B------:R-:W2:Y:S02]  /*2f70*/  LDG.E.U8 R16, desc[UR36][R14.64+0x1] ;  /* 0x000001240e107981 */ /* 0x000ea4000c1e1100 */
[----:B--2---:R-:W-:-:S05]  /*2f80*/  PRMT R2, R16, 0x8880, RZ ;  /* 0x0000888010027816 */ /* 0x004fca00000000ff */
[----:B------:R-:W-:-:S07]  /*2f90*/  IMAD R2, R2, R18, RZ ;  /* 0x0000001202027224 */ /* 0x000fce00078e02ff */
.L_x_33:
[----:B------:R-:W-:Y:S05]  /*2fa0*/  BSYNC B1 ;  /* 0x0000000000017941 */ /* 0x000fea0003800000 */
.L_x_32:
[----:B-1----:R-:W2:Y:S01]  /*2fb0*/  LDL.LU R3, [R1+0x4] ;  /* 0x0000040001037983 */ /* 0x002ea20000300800 */
[C---:B------:R-:W-:Y:S01]  /*2fc0*/  SHF.L.U64.HI R157, R20.reuse, 0x3, R21 ;  /* 0x00000003149d7819 */ /* 0x040fe20000010215 */
[----:B------:R-:W-:Y:S01]  /*2fd0*/  IMAD.SHL.U32 R156, R20, 0x8, RZ ;  /* 0x00000008149c7824 */ /* 0x000fe200078e00ff */
[----:B------:R-:W-:Y:S03]  /*2fe0*/  BSSY B1, `(.L_x_34) ;  /* 0x000000d000017945 */ /* 0x000fe60003800000 */
[----:B------:R-:W-:-:S04]  /*2ff0*/  IMAD.WIDE.U32 R12, R158, R20, R156 ;  /* 0x000000149e0c7225 */ /* 0x000fc800078e009c */
[----:B------:R-:W-:Y:S01]  /*3000*/  IMAD.IADD R159, R159, 0x1, R13 ;  /* 0x000000019f9f7824 */ /* 0x000fe200078e020d */
[----:B------:R-:W-:-:S04]  /*3010*/  IADD3 R12, P2, P3, R154, R22, R12 ;  /* 0x000000169a0c7210 */ /* 0x000fc80007b5e00c */
[----:B------:R-:W-:Y:S01]  /*3020*/  IADD3.X R13, R153, R23, R159, P2, P3 ;  /* 0x00000017990d7210 */ /* 0x000fe200017e649f */
[----:B--2---:R-:W-:-:S05]  /*3030*/  @!P0 IMAD R3, R3, R17, R2 ;  /* 0x0000001103038224 */ /* 0x004fca00078e0202 */
[----:B------:R1:W-:Y:S01]  /*3040*/  @!P0 STG.E.U8 desc[UR36][R4.64+0x1], R3 ;  /* 0x0000010304008986 */ /* 0x0003e2000c101124 */
[----:B------:R-:W-:-:S04]  /*3050*/  ISETP.GE.AND P0, PT, R19, 0x9, PT ;  /* 0x000000091300780c */ /* 0x000fc80003f06270 */
[----:B------:R-:W-:-:S13]  /*3060*/  ISETP.LT.OR P4, PT, R0, 0x1, !P0 ;  /* 0x000000010000780c */ /* 0x000fda0004781670 */
[----:B-1----:R-:W-:Y:S05]  /*3070*/  @P4 BRA `(.L_x_35) ;  /* 0x00000000000c4947 */ /* 0x002fea0003800000 */
[----:B------:R-:W2:Y:S02]  /*3080*/  LDG.E.U8 R16, desc[UR36][R12.64] ;  /* 0x000000240c107981 */ /* 0x000ea4000c1e1100 */
[----:B--2---:R-:W-:-:S05]  /*3090*/  PRMT R2, R16, 0x8880, RZ ;  /* 0x0000888010027816 */ /* 0x004fca00000000ff */
[----:B------:R-:W-:-:S07]  /*30a0*/  IMAD R2, R2, R18, RZ ;  /* 0x0000001202027224 */ /* 0x000fce00078e02ff */
.L_x_35:
[----:B------:R-:W-:Y:S05]  /*30b0*/  BSYNC B1 ;  /* 0x0000000000017941 */ /* 0x000fea0003800000 */
.L_x_34:
[----:B------:R-:W2:Y:S01]  /*30c0*/  LDL.LU R3, [R1+0x8] ;  /* 0x0000080001037983 */ /* 0x000ea20000300800 */
[----:B------:R-:W-:Y:S01]  /*30d0*/  ISETP.LT.OR P2, PT, R0, 0x2, !P0 ;  /* 0x000000020000780c */ /* 0x000fe20004741670 */
[----:B------:R-:W-:Y:S01]  /*30e0*/  BSSY B1, `(.L_x_36) ;  /* 0x0000007000017945 */ /* 0x000fe20003800000 */
[----:B--2---:R-:W-:-:S05]  /*30f0*/  @!P4 IMAD R3, R3, R17, R2 ;  /* 0x000000110303c224 */ /* 0x004fca00078e0202 */
[----:B------:R1:W-:Y:S06]  /*3100*/  @!P4 STG.E.U8 desc[UR36][R10.64], R3 ;  /* 0x000000030a00c986 */ /* 0x0003ec000c101124 */
[----:B------:R-:W-:Y:S05]  /*3110*/  @P2 BRA `(.L_x_37) ;  /* 0x00000000000c2947 */ /* 0x000fea0003800000 */
[----:B------:R-:W2:Y:S02]  /*3120*/  LDG.E.U8 R16, desc[UR36][R12.64+0x1] ;  /* 0x000001240c107981 */ /* 0x000ea4000c1e1100 */
[----:B--2---:R-:W-:-:S05]  /*3130*/  PRMT R2, R16, 0x8880, RZ ;  /* 0x0000888010027816 */ /* 0x004fca00000000ff */
[----:B------:R-:W-:-:S07]  /*3140*/  IMAD R2, R2, R18, RZ ;  /* 0x0000001202027224 */ /* 0x000fce00078e02ff */
.L_x_37:
[----:B------:R-:W-:Y:S05]  /*3150*/  BSYNC B1 ;  /* 0x0000000000017941 */ /* 0x000fea0003800000 */
.L_x_36:
[----:B-1----:R-:W2:Y:S01]  /*3160*/  LDL.LU R3, [R1+0xc] ;  /* 0x00000c0001037983 */ /* 0x002ea20000300800 */
[----:B------:R-:W-:Y:S01]  /*3170*/  BSSY B1, `(.L_x_38) ;  /* 0x0000009000017945 */ /* 0x000fe20003800000 */
[----:B------:R-:W-:Y:S01]  /*3180*/  ISETP.LT.OR P3, PT, R0, 0xa, !P1 ;  /* 0x0000000a0000780c */ /* 0x000fe20004f61670 */
[----:B--2---:R-:W-:-:S05]  /*3190*/  @!P2 IMAD R3, R3, R17, R2 ;  /* 0x000000110303a224 */ /* 0x004fca00078e0202 */
[----:B------:R1:W-:Y:S01]  /*31a0*/  @!P2 STG.E.U8 desc[UR36][R10.64+0x1], R3 ;  /* 0x000001030a00a986 */ /* 0x0003e2000c101124 */
[----:B------:R-:W-:-:S13]  /*31b0*/  ISETP.LT.OR P2, PT, R0, 0x9, !P1 ;  /* 0x000000090000780c */ /* 0x000fda0004f41670 */
[----:B-1----:R-:W-:Y:S05]  /*31c0*/  @P2 BRA `(.L_x_39) ;  /* 0x00000000000c2947 */ /* 0x002fea0003800000 */
[----:B------:R-:W2:Y:S02]  /*31d0*/  LDG.E.U8 R16, desc[UR36][R14.64+0x8] ;  /* 0x000008240e107981 */ /* 0x000ea4000c1e1100 */
[----:B--2---:R-:W-:-:S05]  /*31e0*/  PRMT R2, R16, 0x8880, RZ ;  /* 0x0000888010027816 */ /* 0x004fca00000000ff */
[----:B------:R-:W-:-:S07]  /*31f0*/  IMAD R2, R2, R18, RZ ;  /* 0x0000001202027224 */ /* 0x000fce00078e02ff */
.L_x_39:
[----:B------:R-:W-:Y:S05]  /*3200*/  BSYNC B1 ;  /* 0x0000000000017941 */ /* 0x000fea0003800000 */
.L_x_38:
[----:B------:R-:W2:Y:S01]  /*3210*/  LDL.LU R3, [R1+0x10] ;  /* 0x0000100001037983 */ /* 0x000ea20000300800 */
[----:B------:R-:W-:Y:S01]  /*3220*/  BSSY B1, `(.L_x_40) ;  /* 0x0000007000017945 */ /* 0x000fe20003800000 */
[----:B--2---:R-:W-:-:S05]  /*3230*/  @!P2 IMAD R3, R3, R17, R2 ;  /* 0x000000110303a224 */ /* 0x004fca00078e0202 */
[----:B------:R1:W-:Y:S01]  /*3240*/  @!P2 STG.E.U8 desc[UR36][R4.64+0x8], R3 ;  /* 0x000008030400a986 */ /* 0x0003e2000c101124 */
[----:B------:R-:W-:Y:S05]  /*3250*/  @P3 BRA `(.L_x_41) ;  /* 0x00000000000c3947 */ /* 0x000fea0003800000 */
[----:B------:R-:W2:Y:S02]  /*3260*/  LDG.E.U8 R16, desc[UR36][R14.64+0x9] ;  /* 0x000009240e107981 */ /* 0x000ea4000c1e1100 */
[----:B--2---:R-:W-:-:S05]  /*3270*/  PRMT R2, R16, 0x8880, RZ ;  /* 0x0000888010027816 */ /* 0x004fca00000000ff */
[----:B------:R-:W-:-:S07]  /*3280*/  IMAD R2, R2, R18, RZ ;  /* 0x0000001202027224 */ /* 0x000fce00078e02ff */
.L_x_41:
[----:B------:R-:W-:Y:S05]  /*3290*/  BSYNC B1 ;  /* 0x0000000000017941 */ /* 0x000fea0003800000 */
.L_x_40:
[----:B-1----:R-:W2:Y:S01]  /*32a0*/  LDL.LU R3, [R1+0x14] ;  /* 0x0000140001037983 */ /* 0x002ea20000300800 */
[C---:B------:R-:W-:Y:S01]  /*32b0*/  ISETP.LT.OR P2, PT, R0.reuse, 0x9, !P0 ;  /* 0x000000090000780c */ /* 0x040fe20004741670 */
[----:B------:R-:W-:Y:S01]  /*32c0*/  BSSY B1, `(.L_x_42) ;  /* 0x000000b000017945 */ /* 0x000fe20003800000 */
[C---:B------:R-:W-:Y:S02]  /*32d0*/  ISETP.LT.OR P4, PT, R0.reuse, 0x11, !P1 ;  /* 0x000000110000780c */ /* 0x040fe40004f81670 */
[C---:B------:R-:W-:Y:S02]  /*32e0*/  ISETP.LT.OR P5, PT, R0.reuse, 0x12, !P1 ;  /* 0x000000120000780c */ /* 0x040fe40004fa1670 */
[----:B------:R-:W-:Y:S01]  /*32f0*/  ISETP.LT.OR P6, PT, R0, 0x11, !P0 ;  /* 0x000000110000780c */ /* 0x000fe200047c1670 */
[----:B--2---:R-:W-:-:S05]  /*3300*/  @!P3 IMAD R3, R3, R17, R2 ;  /* 0x000000110303b224 */ /* 0x004fca00078e0202 */
[----:B------:R1:W-:Y:S01]  /*3310*/  @!P3 STG.E.U8 desc[UR36][R4.64+0x9], R3 ;  /* 0x000009030400b986 */ /* 0x0003e2000c101124 */
[----:B------:R-:W-:Y:S01]  /*3320*/  ISETP.LT.OR P3, PT, R0, 0xa, !P0 ;  /* 0x0000000a0000780c */ /* 0x000fe20004761670 */
[----:B------:R-:W-:-:S12]  /*3330*/  @P2 BRA `(.L_x_43) ;  /* 0x00000000000c2947 */ /* 0x000fd80003800000 */
[----:B------:R-:W2:Y:S02]  /*3340*/  LDG.E.U8 R16, desc[UR36][R12.64+0x8] ;  /* 0x000008240c107981 */ /* 0x000ea4000c1e1100 */
[----:B--2---:R-:W-:-:S05]  /*3350*/  PRMT R2, R16, 0x8880, RZ ;  /* 0x0000888010027816 */ /* 0x004fca00000000ff */
[----:B------:R-:W-:-:S07]  /*3360*/  IMAD R2, R2, R18, RZ ;  /* 0x0000001202027224 */ /* 0x000fce00078e02ff */
.L_x_43:
[----:B------:R-:W-:Y:S05]  /*3370*/  BSYNC B1 ;  /* 0x0000000000017941 */ /* 0x000fea0003800000 */
.L_x_42:
[----:B-1----:R-:W2:Y:S01]  /*3380*/  LDL.LU R3, [R1+0x18] ;  /* 0x0000180001037983 */ /* 0x002ea20000300800 */
[----:B------:R-:W-:Y:S01]  /*3390*/  BSSY B1, `(.L_x_44) ;  /* 0x0000007000017945 */ /* 0x000fe20003800000 */
[----:B--2---:R-:W-:-:S05]  /*33a0*/  @!P2 IMAD R3, R3, R17, R2 ;  /* 0x000000110303a224 */ /* 0x004fca00078e0202 */
[----:B------:R1:W-:Y:S01]  /*33b0*/  @!P2 STG.E.U8 desc[UR36][R10.64+0x8], R3 ;  /* 0x000008030a00a986 */ /* 0x0003e2000c101124 */
[----:B------:R-:W-:Y:S05]  /*33c0*/  @P3 BRA `(.L_x_45) ;  /* 0x00000000000c3947 */ /* 0x000fea0003800000 */
[----:B------:R-:W2:Y:S02]  /*33d0*/  LDG.E.U8 R16, desc[UR36][R12.64+0x9] ;  /* 0x000009240c107981 */ /* 0x000ea4000c1e1100 */
[----:B--2---:R-:W-:-:S05]  /*33e0*/  PRMT R2, R16, 0x8880, RZ ;  /* 0x0000888010027816 */ /* 0x004fca00000000ff */
[----:B------:R-:W-:-:S07]  /*33f0*/  IMAD R2, R2, R18, RZ ;  /* 0x0000001202027224 */ /* 0x000fce00078e02ff */
.L_x_45:
[----:B------:R-:W-:Y:S05]  /*3400*/  BSYNC B1 ;  /* 0x0000000000017941 */ /* 0x000fea0003800000 */
.L_x_44:
        /* <DEDUP_REMOVED lines=8> */
.L_x_47:
[----:B------:R-:W-:Y:S05]  /*3490*/  BSYNC B1 ;  /* 0x0000000000017941 */ /* 0x000fea0003800000 */
.L_x_46:
        /* <DEDUP_REMOVED lines=8> */
.L_x_49:
[----:B------:R-:W-:Y:S05]  /*3520*/  BSYNC B1 ;  /* 0x0000000000017941 */ /* 0x000fea0003800000 */
.L_x_48:
        /* <DEDUP_REMOVED lines=8> */
.L_x_51:
[----:B------:R-:W-:Y:S05]  /*35b0*/  BSYNC B1 ;  /* 0x0000000000017941 */ /* 0x000fea0003800000 */
.L_x_50:
        /* <DEDUP_REMOVED lines=13> */
.L_x_53:
[----:B------:R-:W-:Y:S05]  /*3690*/  BSYNC B1 ;  /* 0x0000000000017941 */ /* 0x000fea0003800000 */
.L_x_52:
        /* <DEDUP_REMOVED lines=8> */
.L_x_55:
[----:B------:R-:W-:Y:S05]  /*3720*/  BSYNC B1 ;  /* 0x0000000000017941 */ /* 0x000fea0003800000 */
.L_x_54:
        /* <DEDUP_REMOVED lines=8> */
.L_x_57:
[----:B------:R-:W-:Y:S05]  /*37b0*/  BSYNC B1 ;  /* 0x0000000000017941 */ /* 0x000fea0003800000 */
.L_x_56:
        /* <DEDUP_REMOVED lines=8> */
.L_x_59:
[----:B------:R-:W-:Y:S05]  /*3840*/  BSYNC B1 ;  /* 0x0000000000017941 */ /* 0x000fea0003800000 */
.L_x_58:
        /* <DEDUP_REMOVED lines=8> */
.L_x_61:
[----:B------:R-:W-:Y:S05]  /*38d0*/  BSYNC B1 ;  /* 0x0000000000017941 */ /* 0x000fea0003800000 */
.L_x_60:
        /* <DEDUP_REMOVED lines=13> */
.L_x_63:
[----:B------:R-:W-:Y:S05]  /*39b0*/  BSYNC B1 ;  /* 0x0000000000017941 */ /* 0x000fea0003800000 */
.L_x_62:
        /* <DEDUP_REMOVED lines=8> */
.L_x_65:
[----:B------:R-:W-:Y:S05]  /*3a40*/  BSYNC B1 ;  /* 0x0000000000017941 */ /* 0x000fea0003800000 */
.L_x_64:
        /* <DEDUP_REMOVED lines=8> */
.L_x_67:
[----:B------:R-:W-:Y:S05]  /*3ad0*/  BSYNC B1 ;  /* 0x0000000000017941 */ /* 0x000fea0003800000 */
.L_x_66:
        /* <DEDUP_REMOVED lines=8> */
.L_x_69:
[----:B------:R-:W-:Y:S05]  /*3b60*/  BSYNC B1 ;  /* 0x0000000000017941 */ /* 0x000fea0003800000 */
.L_x_68:
        /* <DEDUP_REMOVED lines=8> */
.L_x_71:
[----:B------:R-:W-:Y:S05]  /*3bf0*/  BSYNC B1 ;  /* 0x0000000000017941 */ /* 0x000fea0003800000 */
.L_x_70:
        /* <DEDUP_REMOVED lines=13> */
.L_x_73:
[----:B------:R-:W-:Y:S05]  /*3cd0*/  BSYNC B1 ;  /* 0x0000000000017941 */ /* 0x000fea0003800000 */
.L_x_72:
        /* <DEDUP_REMOVED lines=8> */
.L_x_75:
[----:B------:R-:W-:Y:S05]  /*3d60*/  BSYNC B1 ;  /* 0x0000000000017941 */ /* 0x000fea0003800000 */
.L_x_74:
        /* <DEDUP_REMOVED lines=8> */
.L_x_77:
[----:B------:R-:W-:Y:S05]  /*3df0*/  BSYNC B1 ;  /* 0x0000000000017941 */ /* 0x000fea0003800000 */
.L_x_76:
        /* <DEDUP_REMOVED lines=8> */
.L_x_79:
[----:B------:R-:W-:Y:S05]  /*3e80*/  BSYNC B1 ;  /* 0x0000000000017941 */ /* 0x000fea0003800000 */
.L_x_78:
        /* <DEDUP_REMOVED lines=8> */
.L_x_81:
[----:B------:R-:W-:Y:S05]  /*3f10*/  BSYNC B1 ;  /* 0x0000000000017941 */ /* 0x000fea0003800000 */
.L_x_80:
        /* <DEDUP_REMOVED lines=13> */
.L_x_83:
[----:B------:R-:W-:Y:S05]  /*3ff0*/  BSYNC B1 ;  /* 0x0000000000017941 */ /* 0x000fea0003800000 */
.L_x_82:
        /* <DEDUP_REMOVED lines=8> */
.L_x_85:
[----:B------:R-:W-:Y:S05]  /*4080*/  BSYNC B1 ;  /* 0x0000000000017941 */ /* 0x000fea0003800000 */
.L_x_84:
        /* <DEDUP_REMOVED lines=8> */
.L_x_87:
[----:B------:R-:W-:Y:S05]  /*4110*/  BSYNC B1 ;  /* 0x0000000000017941 */ /* 0x000fea0003800000 */
.L_x_86:
        /* <DEDUP_REMOVED lines=8> */
.L_x_89:
[----:B------:R-:W-:Y:S05]  /*41a0*/  BSYNC B1 ;  /* 0x0000000000017941 */ /* 0x000fea0003800000 */
.L_x_88:
        /* <DEDUP_REMOVED lines=8> */
.L_x_91:
[----:B------:R-:W-:Y:S05]  /*4230*/  BSYNC B1 ;  /* 0x0000000000017941 */ /* 0x000fea0003800000 */
.L_x_90:
        /* <DEDUP_REMOVED lines=13> */
.L_x_93:
[----:B------:R-:W-:Y:S05]  /*4310*/  BSYNC B1 ;  /* 0x0000000000017941 */ /* 0x000fea0003800000 */
.L_x_92:
        /* <DEDUP_REMOVED lines=8> */
.L_x_95:
[----:B------:R-:W-:Y:S05]  /*43a0*/  BSYNC B1 ;  /* 0x0000000000017941 */ /* 0x000fea0003800000 */
.L_x_94:
        /* <DEDUP_REMOVED lines=8> */
.L_x_97:
[----:B------:R-:W-:Y:S05]  /*4430*/  BSYNC B1 ;  /* 0x0000000000017941 */ /* 0x000fea0003800000 */
.L_x_96:
        /* <DEDUP_REMOVED lines=8> */
.L_x_99:
[----:B------:R-:W-:Y:S05]  /*44c0*/  BSYNC B1 ;  /* 0x0000000000017941 */ /* 0x000fea0003800000 */
.L_x_98:
        /* <DEDUP_REMOVED lines=8> */
.L_x_101:
[----:B------:R-:W-:Y:S05]  /*4550*/  BSYNC B1 ;  /* 0x0000000000017941 */ /* 0x000fea0003800000 */
.L_x_100:
        /* <DEDUP_REMOVED lines=13> */
.L_x_103:
[----:B------:R-:W-:Y:S05]  /*4630*/  BSYNC B1 ;  /* 0x0000000000017941 */ /* 0x000fea0003800000 */
.L_x_102:
        /* <DEDUP_REMOVED lines=8> */
.L_x_105:
[----:B------:R-:W-:Y:S05]  /*46c0*/  BSYNC B1 ;  /* 0x0000000000017941 */ /* 0x000fea0003800000 */
.L_x_104:
        /* <DEDUP_REMOVED lines=8> */
.L_x_107:
[----:B------:R-:W-:Y:S05]  /*4750*/  BSYNC B1 ;  /* 0x0000000000017941 */ /* 0x000fea0003800000 */
.L_x_106:
        /* <DEDUP_REMOVED lines=8> */
.L_x_109:
[----:B------:R-:W-:Y:S05]  /*47e0*/  BSYNC B1 ;  /* 0x0000000000017941 */ /* 0x000fea0003800000 */
.L_x_108:
        /* <DEDUP_REMOVED lines=8> */
.L_x_111:
[----:B------:R-:W-:Y:S05]  /*4870*/  BSYNC B1 ;  /* 0x0000000000017941 */ /* 0x000fea0003800000 */
.L_x_110:
        /* <DEDUP_REMOVED lines=13> */
.L_x_113:
[----:B------:R-:W-:Y:S05]  /*4950*/  BSYNC B1 ;  /* 0x0000000000017941 */ /* 0x000fea0003800000 */
.L_x_112:
        /* <DEDUP_REMOVED lines=8> */
.L_x_115:
[----:B------:R-:W-:Y:S05]  /*49e0*/  BSYNC B1 ;  /* 0x0000000000017941 */ /* 0x000fea0003800000 */
.L_x_114:
        /* <DEDUP_REMOVED lines=8> */
.L_x_117:
[----:B------:R-:W-:Y:S05]  /*4a70*/  BSYNC B1 ;  /* 0x0000000000017941 */ /* 0x000fea0003800000 */
.L_x_116:
        /* <DEDUP_REMOVED lines=8> */
.L_x_119:
[----:B------:R-:W-:Y:S05]  /*4b00*/  BSYNC B1 ;  /* 0x0000000000017941 */ /* 0x000fea0003800000 */
.L_x_118:
        /* <DEDUP_REMOVED lines=8> */
.L_x_121:
[----:B------:R-:W-:Y:S05]  /*4b90*/  BSYNC B1 ;  /* 0x0000000000017941 */ /* 0x000fea0003800000 */
.L_x_120:
        /* <DEDUP_REMOVED lines=13> */
.L_x_123:
[----:B------:R-:W-:Y:S05]  /*4c70*/  BSYNC B1 ;  /* 0x0000000000017941 */ /* 0x000fea0003800000 */
.L_x_122:
        /* <DEDUP_REMOVED lines=8> */
.L_x_125:
[----:B------:R-:W-:Y:S05]  /*4d00*/  BSYNC B1 ;  /* 0x0000000000017941 */ /* 0x000fea0003800000 */
.L_x_124:
        /* <DEDUP_REMOVED lines=8> */
.L_x_127:
[----:B------:R-:W-:Y:S05]  /*4d90*/  BSYNC B1 ;  /* 0x0000000000017941 */ /* 0x000fea0003800000 */
.L_x_126:
        /* <DEDUP_REMOVED lines=8> */
.L_x_129:
[----:B------:R-:W-:Y:S05]  /*4e20*/  BSYNC B1 ;  /* 0x0000000000017941 */ /* 0x000fea0003800000 */
.L_x_128:
        /* <DEDUP_REMOVED lines=8> */
.L_x_131:
[----:B------:R-:W-:Y:S05]  /*4eb0*/  BSYNC B1 ;  /* 0x0000000000017941 */ /* 0x000fea0003800000 */
.L_x_130:
        /* <DEDUP_REMOVED lines=10> */
[----:B------:R-:W1:Y:S02]  /*4f60*/  LDG.E.U8 R16, desc[UR36][R12.64+0x61] ;  /* 0x000061240c107981 */ /* 0x000e64000c1e1100 */
[----:B-1----:R-:W-:-:S05]  /*4f70*/  PRMT R3, R16, 0x8880, RZ ;  /* 0x0000888010037816 */ /* 0x002fca00000000ff */
[----:B------:R-:W-:-:S07]  /*4f80*/  IMAD R2, R3, R18, RZ ;  /* 0x0000001203027224 */ /* 0x000fce00078e02ff */
.L_x_133:
[----:B------:R-:W-:Y:S05]  /*4f90*/  BSYNC B1 ;  /* 0x0000000000017941 */ /* 0x000fea0003800000 */
.L_x_132:
[----:B-1----:R-:W2:Y:S01]  /*4fa0*/  LDL.LU R3, [R1+0xcc] ;  /* 0x0000cc0001037983 */ /* 0x002ea20000300800 */
[----:B------:R-:W-:Y:S01]  /*4fb0*/  BSSY B1, `(.L_x_134) ;  /* 0x0000007000017945 */ /* 0x000fe20003800000 */
[----:B--2---:R-:W-:-:S05]  /*4fc0*/  @!P4 IMAD R3, R3, R17, R2 ;  /* 0x000000110303c224 */ /* 0x004fca00078e0202 */
[----:B------:R1:W-:Y:S01]  /*4fd0*/  @!P4 STG.E.U8 desc[UR36][R10.64+0x61], R3 ;  /* 0x000061030a00c986 */ /* 0x0003e2000c101124 */
[----:B------:R-:W-:Y:S05]  /*4fe0*/  @P3 BRA `(.L_x_135) ;  /* 0x00000000000c3947 */ /* 0x000fea0003800000 */
[----:B------:R-:W1:Y:S02]  /*4ff0*/  LDG.E.U8 R16, desc[UR36][R14.64+0x68] ;  /* 0x000068240e107981 */ /* 0x000e64000c1e1100 */
[----:B-1----:R-:W-:-:S05]  /*5000*/  PRMT R3, R16, 0x8880, RZ ;  /* 0x0000888010037816 */ /* 0x002fca00000000ff */
[----:B------:R-:W-:-:S07]  /*5010*/  IMAD R2, R3, R18, RZ ;  /* 0x0000001203027224 */ /* 0x000fce00078e02ff */
.L_x_135:
[----:B------:R-:W-:Y:S05]  /*5020*/  BSYNC B1 ;  /* 0x0000000000017941 */ /* 0x000fea0003800000 */
.L_x_134:
        /* <DEDUP_REMOVED lines=8> */
.L_x_137:
[----:B------:R-:W-:Y:S05]  /*50b0*/  BSYNC B1 ;  /* 0x0000000000017941 */ /* 0x000fea0003800000 */
.L_x_136:
        /* <DEDUP_REMOVED lines=8> */
.L_x_139:
[----:B------:R-:W-:Y:S05]  /*5140*/  BSYNC B1 ;  /* 0x0000000000017941 */ /* 0x000fea0003800000 */
.L_x_138:
        /* <DEDUP_REMOVED lines=8> */
.L_x_141:
[----:B------:R-:W-:Y:S05]  /*51d0*/  BSYNC B1 ;  /* 0x0000000000017941 */ /* 0x000fea0003800000 */
.L_x_140:
        /* <DEDUP_REMOVED lines=13> */
.L_x_143:
[----:B------:R-:W-:Y:S05]  /*52b0*/  BSYNC B1 ;  /* 0x0000000000017941 */ /* 0x000fea0003800000 */
.L_x_142:
        /* <DEDUP_REMOVED lines=8> */
.L_x_145:
[----:B------:R-:W-:Y:S05]  /*5340*/  BSYNC B1 ;  /* 0x0000000000017941 */ /* 0x000fea0003800000 */
.L_x_144:
        /* <DEDUP_REMOVED lines=8> */
.L_x_147:
[----:B------:R-:W-:Y:S05]  /*53d0*/  BSYNC B1 ;  /* 0x0000000000017941 */ /* 0x000fea0003800000 */
.L_x_146:
        /* <DEDUP_REMOVED lines=8> */
.L_x_149:
[----:B------:R-:W-:Y:S05]  /*5460*/  BSYNC B1 ;  /* 0x0000000000017941 */ /* 0x000fea0003800000 */
.L_x_148:
        /* <DEDUP_REMOVED lines=8> */
.L_x_151:
[----:B------:R-:W-:Y:S05]  /*54f0*/  BSYNC B1 ;  /* 0x0000000000017941 */ /* 0x000fea0003800000 */
.L_x_150:
        /* <DEDUP_REMOVED lines=13> */
.L_x_153:
[----:B------:R-:W-:Y:S05]  /*55d0*/  BSYNC B1 ;  /* 0x0000000000017941 */ /* 0x000fea0003800000 */
.L_x_152:
        /* <DEDUP_REMOVED lines=8> */
.L_x_155:
[----:B------:R-:W-:Y:S05]  /*5660*/  BSYNC B1 ;  /* 0x0000000000017941 */ /* 0x000fea0003800000 */
.L_x_154:
        /* <DEDUP_REMOVED lines=8> */
.L_x_157:
[----:B------:R-:W-:Y:S05]  /*56f0*/  BSYNC B1 ;  /* 0x0000000000017941 */ /* 0x000fea0003800000 */
.L_x_156:
        /* <DEDUP_REMOVED lines=8> */
.L_x_159:
[----:B------:R-:W-:Y:S05]  /*5780*/  BSYNC B1 ;  /* 0x0000000000017941 */ /* 0x000fea0003800000 */
.L_x_158:
        /* <DEDUP_REMOVED lines=8> */
.L_x_161:
[----:B------:R-:W-:Y:S05]  /*5810*/  BSYNC B1 ;  /* 0x0000000000017941 */ /* 0x000fea0003800000 */
.L_x_160:
        /* <DEDUP_REMOVED lines=13> */
.L_x_163:
[----:B------:R-:W-:Y:S05]  /*58f0*/  BSYNC B1 ;  /* 0x0000000000017941 */ /* 0x000fea0003800000 */
.L_x_162:
        /* <DEDUP_REMOVED lines=8> */
.L_x_165:
[----:B------:R-:W-:Y:S05]  /*5980*/  BSYNC B1 ;  /* 0x0000000000017941 */ /* 0x000fea0003800000 */
.L_x_164:
        /* <DEDUP_REMOVED lines=8> */
.L_x_167:
[----:B------:R-:W-:Y:S05]  /*5a10*/  BSYNC B1 ;  /* 0x0000000000017941 */ /* 0x000fea0003800000 */
.L_x_166:
        /* <DEDUP_REMOVED lines=8> */
.L_x_169:
[----:B------:R-:W-:Y:S05]  /*5aa0*/  BSYNC B1 ;  /* 0x0000000000017941 */ /* 0x000fea0003800000 */
.L_x_168:
        /* <DEDUP_REMOVED lines=8> */
.L_x_171:
[----:B------:R-:W-:Y:S05]  /*5b30*/  BSYNC B1 ;  /* 0x0000000000017941 */ /* 0x000fea0003800000 */
.L_x_170:
        /* <DEDUP_REMOVED lines=13> */
.L_x_173:
[----:B------:R-:W-:Y:S05]  /*5c10*/  BSYNC B1 ;  /* 0x0000000000017941 */ /* 0x000fea0003800000 */
.L_x_172:
        /* <DEDUP_REMOVED lines=8> */
.L_x_175:
[----:B------:R-:W-:Y:S05]  /*5ca0*/  BSYNC B1 ;  /* 0x0000000000017941 */ /* 0x000fea0003800000 */
.L_x_174:
        /* <DEDUP_REMOVED lines=8> */
.L_x_177:
[----:B------:R-:W-:Y:S05]  /*5d30*/  BSYNC B1 ;  /* 0x0000000000017941 */ /* 0x000fea0003800000 */
.L_x_176:
        /* <DEDUP_REMOVED lines=8> */
.L_x_179:
[----:B------:R-:W-:Y:S05]  /*5dc0*/  BSYNC B1 ;  /* 0x0000000000017941 */ /* 0x000fea0003800000 */
.L_x_178:
        /* <DEDUP_REMOVED lines=8> */
.L_x_181:
[----:B------:R-:W-:Y:S05]  /*5e50*/  BSYNC B1 ;  /* 0x0000000000017941 */ /* 0x000fea0003800000 */
.L_x_180:
        /* <DEDUP_REMOVED lines=13> */
.L_x_183:
[----:B------:R-:W-:Y:S05]  /*5f30*/  BSYNC B1 ;  /* 0x0000000000017941 */ /* 0x000fea0003800000 */
.L_x_182:
        /* <DEDUP_REMOVED lines=8> */
.L_x_185:
[----:B------:R-:W-:Y:S05]  /*5fc0*/  BSYNC B1 ;  /* 0x0000000000017941 */ /* 0x000fea0003800000 */
.L_x_184:
        /* <DEDUP_REMOVED lines=8> */
.L_x_187:
[----:B------:R-:W-:Y:S05]  /*6050*/  BSYNC B1 ;  /* 0x0000000000017941 */ /* 0x000fea0003800000 */
.L_x_186:
        /* <DEDUP_REMOVED lines=8> */
.L_x_189:
[----:B------:R-:W-:Y:S05]  /*60e0*/  BSYNC B1 ;  /* 0x0000000000017941 */ /* 0x000fea0003800000 */
.L_x_188:
        /* <DEDUP_REMOVED lines=8> */
.L_x_191:
[----:B------:R-:W-:Y:S05]  /*6170*/  BSYNC B1 ;  /* 0x0000000000017941 */ /* 0x000fea0003800000 */
.L_x_190:
        /* <DEDUP_REMOVED lines=13> */
.L_x_193:
[----:B------:R-:W-:Y:S05]  /*6250*/  BSYNC B1 ;  /* 0x0000000000017941 */ /* 0x000fea0003800000 */
.L_x_192:
        /* <DEDUP_REMOVED lines=8> */
.L_x_195:
[----:B------:R-:W-:Y:S05]  /*62e0*/  BSYNC B1 ;  /* 0x0000000000017941 */ /* 0x000fea0003800000 */
.L_x_194:
        /* <DEDUP_REMOVED lines=8> */
.L_x_197:
[----:B------:R-:W-:Y:S05]  /*6370*/  BSYNC B1 ;  /* 0x0000000000017941 */ /* 0x000fea0003800000 */
.L_x_196:
        /* <DEDUP_REMOVED lines=8> */
.L_x_199:
[----:B------:R-:W-:Y:S05]  /*6400*/  BSYNC B1 ;  /* 0x0000000000017941 */ /* 0x000fea0003800000 */
.L_x_198:
        /* <DEDUP_REMOVED lines=8> */
.L_x_201:
[----:B------:R-:W-:Y:S05]  /*6490*/  BSYNC B1 ;  /* 0x0000000000017941 */ /* 0x000fea0003800000 */
.L_x_200:
        /* <DEDUP_REMOVED lines=13> */
.L_x_203:
[----:B------:R-:W-:Y:S05]  /*6570*/  BSYNC B1 ;  /* 0x0000000000017941 */ /* 0x000fea0003800000 */
.L_x_202:
        /* <DEDUP_REMOVED lines=8> */
.L_x_205:
[----:B------:R-:W-:Y:S05]  /*6600*/  BSYNC B1 ;  /* 0x0000000000017941 */ /* 0x000fea0003800000 */
.L_x_204:
        /* <DEDUP_REMOVED lines=8> */
.L_x_207:
[----:B------:R-:W-:Y:S05]  /*6690*/  BSYNC B1 ;  /* 0x0000000000017941 */ /* 0x000fea0003800000 */
.L_x_206:
        /* <DEDUP_REMOVED lines=8> */
.L_x_209:
[----:B------:R-:W-:Y:S05]  /*6720*/  BSYNC B1 ;  /* 0x0000000000017941 */ /* 0x000fea0003800000 */
.L_x_208:
        /* <DEDUP_REMOVED lines=8> */
.L_x_211:
[----:B------:R-:W-:Y:S05]  /*67b0*/  BSYNC B1 ;  /* 0x0000000000017941 */ /* 0x000fea0003800000 */
.L_x_210:
        /* <DEDUP_REMOVED lines=13> */
.L_x_213:
[----:B------:R-:W-:Y:S05]  /*6890*/  BSYNC B1 ;  /* 0x0000000000017941 */ /* 0x000fea0003800000 */
.L_x_212:
        /* <DEDUP_REMOVED lines=8> */
.L_x_215:
[----:B------:R-:W-:Y:S05]  /*6920*/  BSYNC B1 ;  /* 0x0000000000017941 */ /* 0x000fea0003800000 */
.L_x_214:
        /* <DEDUP_REMOVED lines=8> */
.L_x_217:
[----:B------:R-:W-:Y:S05]  /*69b0*/  BSYNC B1 ;  /* 0x0000000000017941 */ /* 0x000fea0003800000 */
.L_x_216:
        /* <DEDUP_REMOVED lines=8> */
.L_x_219:
[----:B------:R-:W-:Y:S05]  /*6a40*/  BSYNC B1 ;  /* 0x0000000000017941 */ /* 0x000fea0003800000 */
.L_x_218:
        /* <DEDUP_REMOVED lines=8> */
.L_x_221:
[----:B------:R-:W-:Y:S05]  /*6ad0*/  BSYNC B1 ;  /* 0x0000000000017941 */ /* 0x000fea0003800000 */
.L_x_220:
        /* <DEDUP_REMOVED lines=13> */
.L_x_223:
[----:B------:R-:W-:Y:S05]  /*6bb0*/  BSYNC B1 ;  /* 0x0000000000017941 */ /* 0x000fea0003800000 */
.L_x_222:
        /* <DEDUP_REMOVED lines=8> */
.L_x_225:
[----:B------:R-:W-:Y:S05]  /*6c40*/  BSYNC B1 ;  /* 0x0000000000017941 */ /* 0x000fea0003800000 */
.L_x_224:
        /* <DEDUP_REMOVED lines=8> */
.L_x_227:
[----:B------:R-:W-:Y:S05]  /*6cd0*/  BSYNC B1 ;  /* 0x0000000000017941 */ /* 0x000fea0003800000 */
.L_x_226:
        /* <DEDUP_REMOVED lines=8> */
.L_x_229:
[----:B------:R-:W-:Y:S05]  /*6d60*/  BSYNC B1 ;  /* 0x0000000000017941 */ /* 0x000fea0003800000 */
.L_x_228:
        /* <DEDUP_REMOVED lines=8> */
.L_x_231:
[----:B------:R-:W-:Y:S05]  /*6df0*/  BSYNC B1 ;  /* 0x0000000000017941 */ /* 0x000fea0003800000 */
.L_x_230:
        /* <DEDUP_REMOVED lines=13> */
.L_x_233:
[----:B------:R-:W-:Y:S05]  /*6ed0*/  BSYNC B1 ;  /* 0x0000000000017941 */ /* 0x000fea0003800000 */
.L_x_232:
        /* <DEDUP_REMOVED lines=8> */
.L_x_235:
[----:B------:R-:W-:Y:S05]  /*6f60*/  BSYNC B1 ;  /* 0x0000000000017941 */ /* 0x000fea0003800000 */
.L_x_234:
        /* <DEDUP_REMOVED lines=8> */
.L_x_237:
[----:B------:R-:W-:Y:S05]  /*6ff0*/  BSYNC B1 ;  /* 0x0000000000017941 */ /* 0x000fea0003800000 */
.L_x_236:
        /* <DEDUP_REMOVED lines=8> */
.L_x_239:
[----:B------:R-:W-:Y:S05]  /*7080*/  BSYNC B1 ;  /* 0x0000000000017941 */ /* 0x000fea0003800000 */
.L_x_238:
        /* <DEDUP_REMOVED lines=8> */
.L_x_241:
[----:B------:R-:W-:Y:S05]  /*7110*/  BSYNC B1 ;  /* 0x0000000000017941 */ /* 0x000fea0003800000 */
.L_x_240:
        /* <DEDUP_REMOVED lines=13> */
.L_x_243:
[----:B------:R-:W-:Y:S05]  /*71f0*/  BSYNC B1 ;  /* 0x0000000000017941 */ /* 0x000fea0003800000 */
.L_x_242:
        /* <DEDUP_REMOVED lines=8> */
.L_x_245:
[----:B------:R-:W-:Y:S05]  /*7280*/  BSYNC B1 ;  /* 0x0000000000017941 */ /* 0x000fea0003800000 */
.L_x_244:
        /* <DEDUP_REMOVED lines=8> */
.L_x_247:
[----:B------:R-:W-:Y:S05]  /*7310*/  BSYNC B1 ;  /* 0x0000000000017941 */ /* 0x000fea0003800000 */
.L_x_246:
        /* <DEDUP_REMOVED lines=8> */
.L_x_249:
[----:B------:R-:W-:Y:S05]  /*73a0*/  BSYNC B1 ;  /* 0x0000000000017941 */ /* 0x000fea0003800000 */
.L_x_248:
        /* <DEDUP_REMOVED lines=8> */
.L_x_251:
[----:B------:R-:W-:Y:S05]  /*7430*/  BSYNC B1 ;  /* 0x0000000000017941 */ /* 0x000fea0003800000 */
.L_x_250:
        /* <DEDUP_REMOVED lines=13> */
.L_x_253:
[----:B------:R-:W-:Y:S05]  /*7510*/  BSYNC B1 ;  /* 0x0000000000017941 */ /* 0x000fea0003800000 */
.L_x_252:
        /* <DEDUP_REMOVED lines=8> */
.L_x_255:
[----:B------:R-:W-:Y:S05]  /*75a0*/  BSYNC B1 ;  /* 0x0000000000017941 */ /* 0x000fea0003800000 */
.L_x_254:
        /* <DEDUP_REMOVED lines=8> */
.L_x_257:
[----:B------:R-:W-:Y:S05]  /*7630*/  BSYNC B1 ;  /* 0x0000000000017941 */ /* 0x000fea0003800000 */
.L_x_256:
        /* <DEDUP_REMOVED lines=8> */
.L_x_259:
[----:B------:R-:W-:Y:S05]  /*76c0*/  BSYNC B1 ;  /* 0x0000000000017941 */ /* 0x000fea0003800000 */
.L_x_258:
        /* <DEDUP_REMOVED lines=8> */
.L_x_261:
[----:B------:R-:W-:Y:S05]  /*7750*/  BSYNC B1 ;  /* 0x0000000000017941 */ /* 0x000fea0003800000 */
.L_x_260:
        /* <DEDUP_REMOVED lines=13> */
.L_x_263:
[----:B------:R-:W-:Y:S05]  /*7830*/  BSYNC B1 ;  /* 0x0000000000017941 */ /* 0x000fea0003800000 */
.L_x_262:
        /* <DEDUP_REMOVED lines=8> */
.L_x_265:
[----:B------:R-:W-:Y:S05]  /*78c0*/  BSYNC B1 ;  /* 0x0000000000017941 */ /* 0x000fea0003800000 */
.L_x_264:
        /* <DEDUP_REMOVED lines=8> */
.L_x_267:
[----:B------:R-:W-:Y:S05]  /*7950*/  BSYNC B1 ;  /* 0x0000000000017941 */ /* 0x000fea0003800000 */
.L_x_266:
        /* <DEDUP_REMOVED lines=8> */
.L_x_269:
[----:B------:R-:W-:Y:S05]  /*79e0*/  BSYNC B1 ;  /* 0x0000000000017941 */ /* 0x000fea0003800000 */
.L_x_268:
        /* <DEDUP_REMOVED lines=8> */
.L_x_271:
[----:B------:R-:W-:Y:S05]  /*7a70*/  BSYNC B1 ;  /* 0x0000000000017941 */ /* 0x000fea0003800000 */
.L_x_270:
[----:B-1----:R-:W2:Y:S01]  /*7a80*/  LDL.LU R3, [R1+0x1e0] ;  /* 0x0001e00001037983 */ /* 0x002ea20000300800 */
[C---:B------:R-:W-:Y:S01]  /*7a90*/  ISETP.LT.OR P2, PT, R0.reuse, 0xf2, !P1 ;  /* 0x000000f20000780c */ /* 0x040fe20004f41670 */
[----:B------:R-:W-:Y:S01]  /*7aa0*/  BSSY B1, `(.L_x_272) ;  /* 0x000000c000017945 */ /* 0x000fe20003800000 */
[----:B------:R-:W-:Y:S02]  /*7ab0*/  ISETP.LT.OR P6, PT, R0, 0xf9, !P1 ;  /* 0x000000f90000780c */ /* 0x000fe40004fc1670 */
[----:B------:R-:W-:Y:S02]  /*7ac0*/  IADD3 R161, P3, R158, 0x80, RZ ;  /* 0x000000809ea17810 */ /* 0x000fe40007f7e0ff */
        /* <DEDUP_REMOVED lines=9> */
.L_x_273:
[----:B------:R-:W-:Y:S05]  /*7b60*/  BSYNC B1 ;  /* 0x0000000000017941 */ /* 0x000fea0003800000 */
.L_x_272:
        /* <DEDUP_REMOVED lines=8> */
.L_x_275:
[----:B------:R-:W-:Y:S05]  /*7bf0*/  BSYNC B1 ;  /* 0x0000000000017941 */ /* 0x000fea0003800000 */
.L_x_274:
        /* <DEDUP_REMOVED lines=8> */
.L_x_277:
[----:B------:R-:W-:Y:S05]  /*7c80*/  BSYNC B1 ;  /* 0x0000000000017941 */ /* 0x000fea0003800000 */
.L_x_276:
        /* <DEDUP_REMOVED lines=8> */
.L_x_279:
[----:B------:R-:W-:Y:S05]  /*7d10*/  BSYNC B1 ;  /* 0x0000000000017941 */ /* 0x000fea0003800000 */
.L_x_278:
[----:B-1----:R-:W2:Y:S01]  /*7d20*/  LDL.LU R3, [R1+0x1f0] ;  /* 0x0001f00001037983 */ /* 0x002ea20000300800 */
[----:B------:R-:W-:Y:S01]  /*7d30*/  BSSY B1, `(.L_x_280) ;  /* 0x0000008000017945 */ /* 0x000fe20003800000 */
[----:B------:R-:W-:-:S04]  /*7d40*/  IMAD.WIDE.U32 R158, R161, R20, R156 ;  /* 0x00000014a19e7225 */ /* 0x000fc800078e009c */
[----:B--2---:R-:W-:-:S05]  /*7d50*/  @!P6 IMAD R3, R3, R17, R2 ;  /* 0x000000110303e224 */ /* 0x004fca00078e0202 */
[----:B------:R1:W-:Y:S01]  /*7d60*/  @!P6 STG.E.U8 desc[UR36][R4.64+0xf8], R3 ;  /* 0x0000f8030400e986 */ /* 0x0003e2000c101124 */
[----:B------:R-:W-:Y:S05]  /*7d70*/  @P1 BRA `(.L_x_281) ;  /* 0x00000000000c1947 */ /* 0x000fea0003800000 */
[----:B------:R-:W1:Y:S02]  /*7d80*/  LDG.E.U8 R16, desc[UR36][R14.64+0xf9] ;  /* 0x0000f9240e107981 */ /* 0x000e64000c1e1100 */
[----:B-1----:R-:W-:-:S05]  /*7d90*/  PRMT R3, R16, 0x8880, RZ ;  /* 0x0000888010037816 */ /* 0x002fca00000000ff */
[----:B------:R-:W-:-:S07]  /*7da0*/  IMAD R2, R3, R18, RZ ;  /* 0x0000001203027224 */ /* 0x000fce00078e02ff */
.L_x_281:
[----:B------:R-:W-:Y:S05]  /*7db0*/  BSYNC B1 ;  /* 0x0000000000017941 */ /* 0x000fea0003800000 */
.L_x_280:
[----:B-1----:R-:W2:Y:S01]  /*7dc0*/  LDL.LU R3, [R1+0x1f4] ;  /* 0x0001f40001037983 */ /* 0x002ea20000300800 */
[----:B------:R-:W-:Y:S01]  /*7dd0*/  IMAD.WIDE.U32 R156, R161, R20, R152 ;  /* 0x00000014a19c7225 */ /* 0x000fe200078e0098 */
[----:B------:R-:W-:Y:S01]  /*7de0*/  ISETP.GE.AND P2, PT, R19, 0x81, PT ;  /* 0x000000811300780c */ /* 0x000fe20003f46270 */
[----:B------:R-:W-:Y:S01]  /*7df0*/  BSSY B1, `(.L_x_282) ;  /* 0x000000e000017945 */ /* 0x000fe20003800000 */
[-C--:B------:R-:W-:Y:S01]  /*7e00*/  IADD3 R154, P5, P4, R154, R22.reuse, R158 ;  /* 0x000000169a9a7210 */ /* 0x080fe20007cbe09e */
[----:B0-----:R-:W-:Y:S01]  /*7e10*/  IMAD.X R15, RZ, RZ, UR9, P3 ;  /* 0x00000009ff0f7e24 */ /* 0x001fe200098e06ff */
[----:B------:R-:W-:Y:S02]  /*7e20*/  ISETP.LT.OR P6, PT, R0, 0x1, !P2 ;  /* 0x000000010000780c */ /* 0x000fe400057c1670 */
[----:B------:R-:W-:Y:S01]  /*7e30*/  IADD3 R14, P3, R156, R22, RZ ;  /* 0x000000169c0e7210 */ /* 0x000fe20007f7e0ff */
[----:B------:R-:W-:Y:S02]  /*7e40*/  IMAD R20, R15, R20, RZ ;  /* 0x000000140f147224 */ /* 0x000fe400078e02ff */
[----:B--2---:R-:W-:-:S05]  /*7e50*/  @!P1 IMAD R3, R3, R17, R2 ;  /* 0x0000001103039224 */ /* 0x004fca00078e0202 */
[----:B------:R0:W-:Y:S01]  /*7e60*/  @!P1 STG.E.U8 desc[UR36][R4.64+0xf9], R3 ;  /* 0x0000f90304009986 */ /* 0x0001e2000c101124 */
[C---:B------:R-:W-:Y:S02]  /*7e70*/  ISETP.LT.OR P1, PT, R0.reuse, 0xf9, !P0 ;  /* 0x000000f90000780c */ /* 0x040fe40004721670 */
[----:B------:R-:W-:-:S11]  /*7e80*/  ISETP.LT.OR P0, PT, R0, 0xfa, !P0 ;  /* 0x000000fa0000780c */ /* 0x000fd60004701670 */
[----:B0-----:R-:W-:Y:S05]  /*7e90*/  @P1 BRA `(.L_x_283) ;  /* 0x00000000000c1947 */ /* 0x001fea0003800000 */
[----:B------:R-:W2:Y:S02]  /*7ea0*/  LDG.E.U8 R16, desc[UR36][R12.64+0xf8] ;  /* 0x0000f8240c107981 */ /* 0x000ea4000c1e1100 */
[----:B--2---:R-:W-:-:S05]  /*7eb0*/  PRMT R3, R16, 0x8880, RZ ;  /* 0x0000888010037816 */ /* 0x004fca00000000ff */
[----:B------:R-:W-:-:S07]  /*7ec0*/  IMAD R2, R3, R18, RZ ;  /* 0x0000001203027224 */ /* 0x000fce00078e02ff */
.L_x_283:
[----:B------:R-:W-:Y:S05]  /*7ed0*/  BSYNC B1 ;  /* 0x0000000000017941 */ /* 0x000fea0003800000 */
.L_x_282:
[----:B------:R-:W2:Y:S01]  /*7ee0*/  LDL.LU R3, [R1+0x1f8] ;  /* 0x0001f80001037983 */ /* 0x000ea20000300800 */
[----:B------:R-:W-:Y:S01]  /*7ef0*/  BSSY B1, `(.L_x_284) ;  /* 0x0000008000017945 */ /* 0x000fe20003800000 */
[----:B------:R-:W-:Y:S02]  /*7f00*/  IMAD R21, R161, R21, R20 ;  /* 0x00000015a1157224 */ /* 0x000fe400078e0214 */
[----:B--2---:R-:W-:-:S05]  /*7f10*/  @!P1 IMAD R3, R3, R17, R2 ;  /* 0x0000001103039224 */ /* 0x004fca00078e0202 */
[----:B------:R0:W-:Y:S01]  /*7f20*/  @!P1 STG.E.U8 desc[UR36][R10.64+0xf8], R3 ;  /* 0x0000f8030a009986 */ /* 0x0001e2000c101124 */
[----:B------:R-:W-:Y:S05]  /*7f30*/  @P0 BRA `(.L_x_285) ;  /* 0x00000000000c0947 */ /* 0x000fea0003800000 */
[----:B------:R-:W0:Y:S02]  /*7f40*/  LDG.E.U8 R16, desc[UR36][R12.64+0xf9] ;  /* 0x0000f9240c107981 */ /* 0x000e24000c1e1100 */
[----:B0-----:R-:W-:-:S05]  /*7f50*/  PRMT R3, R16, 0x8880, RZ ;  /* 0x0000888010037816 */ /* 0x001fca00000000ff */
[----:B------:R-:W-:-:S07]  /*7f60*/  IMAD R2, R3, R18, RZ ;  /* 0x0000001203027224 */ /* 0x000fce00078e02ff */
.L_x_285:
[----:B------:R-:W-:Y:S05]  /*7f70*/  BSYNC B1 ;  /* 0x0000000000017941 */ /* 0x000fea0003800000 */
.L_x_284:
[----:B0-----:R-:W2:Y:S01]  /*7f80*/  LDL.LU R3, [R1+0x1fc] ;  /* 0x0001fc0001037983 */ /* 0x001ea20000300800 */
[----:B------:R-:W-:Y:S01]  /*7f90*/  BSSY B1, `(.L_x_286) ;  /* 0x0000009000017945 */ /* 0x000fe20003800000 */
[----:B------:R-:W-:Y:S01]  /*7fa0*/  IADD3.X R15, R23, R157, R21, P3, !PT ;  /* 0x0000009d170f7210 */ /* 0x000fe20001ffe415 */
[----:B------:R-:W-:Y:S02]  /*7fb0*/  IMAD.IADD R158, R21, 0x1, R159 ;  /* 0x00000001159e7824 */ /* 0x000fe400078e029f */
[----:B--2---:R-:W-:-:S05]  /*7fc0*/  @!P0 IMAD R3, R3, R17, R2 ;  /* 0x0000001103038224 */ /* 0x004fca00078e0202 */
[----:B------:R0:W-:Y:S01]  /*7fd0*/  @!P0 STG.E.U8 desc[UR36][R10.64+0xf9], R3 ;  /* 0x0000f9030a008986 */ /* 0x0001e2000c101124 */
[----:B------:R-:W-:Y:S05]  /*7fe0*/  @P6 BRA `(.L_x_287) ;  /* 0x00000000000c6947 */ /* 0x000fea0003800000 */
[----:B------:R-:W0:Y:S02]  /*7ff0*/  LDG.E.U8 R16, desc[UR36][R14.64] ;  /* 0x000000240e107981 */ /* 0x000e24000c1e1100 */
[----:B0-----:R-:W-:-:S05]  /*8000*/  PRMT R3, R16, 0x8880, RZ ;  /* 0x0000888010037816 */ /* 0x001fca00000000ff */
[----:B------:R-:W-:-:S07]  /*8010*/  IMAD R2, R3, R18, RZ ;  /* 0x0000001203027224 */ /* 0x000fce00078e02ff */
.L_x_287:
[----:B------:R-:W-:Y:S05]  /*8020*/  BSYNC B1 ;  /* 0x0000000000017941 */ /* 0x000fea0003800000 */
.L_x_286:
[----:B------:R-:W-:Y:S01]  /*8030*/  ISETP.LT.OR P3, PT, R0, 0x2, !P2 ;  /* 0x000000020000780c */ /* 0x000fe20005761670 */
[----:B0-----:R-:W-:Y:S01]  /*8040*/  @!P6 IMAD R3, R24, R17, R2 ;  /* 0x000000111803e224 */ /* 0x001fe200078e0202 */
[----:B------:R-:W-:Y:S01]  /*8050*/  ISETP.GE.AND P0, PT, R19, 0x89, PT ;  /* 0x000000891300780c */ /* 0x000fe20003f06270 */
[----:B------:R-:W-:Y:S01]  /*8060*/  BSSY B1, `(.L_x_288) ;  /* 0x000000b000017945 */ /* 0x000fe20003800000 */
[----:B------:R-:W-:Y:S02]  /*8070*/  IADD3.X R155, R153, R23, R158, P5, P4 ;  /* 0x00000017999b7210 */ /* 0x000fe40002fe849e */
[----:B------:R0:W-:Y:S01]  /*8080*/  @!P6 STG.E.U8 desc[UR36][R6.64], R3 ;  /* 0x000000030600e986 */ /* 0x0001e2000c101124 */
[C---:B------:R-:W-:Y:S02]  /*8090*/  ISETP.LT.OR P4, PT, R0.reuse, 0x1, !P0 ;  /* 0x000000010000780c */ /* 0x040fe40004781670 */
[C---:B------:R-:W-:Y:S02]  /*80a0*/  ISETP.LT.OR P5, PT, R0.reuse, 0x2, !P0 ;  /* 0x000000020000780c */ /* 0x040fe400047a1670 */
[----:B------:R-:W-:-:S02]  /*80b0*/  ISETP.LT.OR P6, PT, R0, 0x9, !P2 ;  /* 0x000000090000780c */ /* 0x000fc400057c1670 */
[----:B------:R-:W-:Y:S01]  /*80c0*/  ISETP.LT.OR P1, PT, R0, 0xa, !P2 ;  /* 0x0000000a0000780c */ /* 0x000fe20005721670 */
[----:B------:R-:W-:-:S12]  /*80d0*/  @P3 BRA `(.L_x_289) ;  /* 0x00000000000c3947 */ /* 0x000fd80003800000 */
[----:B------:R-:W0:Y:S02]  /*80e0*/  LDG.E.U8 R16, desc[UR36][R14.64+0x1] ;  /* 0x000001240e107981 */ /* 0x000e24000c1e1100 */
[----:B0-----:R-:W-:-:S05]  /*80f0*/  PRMT R3, R16, 0x8880, RZ ;  /* 0x0000888010037816 */ /* 0x001fca00000000ff */
[----:B------:R-:W-:-:S07]  /*8100*/  IMAD R2, R3, R18, RZ ;  /* 0x0000001203027224 */ /* 0x000fce00078e02ff */
.L_x_289:
[----:B------:R-:W-:Y:S05]  /*8110*/  BSYNC B1 ;  /* 0x0000000000017941 */ /* 0x000fea0003800000 */
.L_x_288:
[----:B------:R-:W-:Y:S01]  /*8120*/  @!P3 IMAD R25, R25, R17, R2 ;  /* 0x000000111919b224 */ /* 0x000fe200078e0202 */
[----:B------:R-:W-:Y:S04]  /*8130*/  BSSY B1, `(.L_x_290) ;  /* 0x0000006000017945 */ /* 0x000fe80003800000 */
[----:B------:R1:W-:Y:S01]  /*8140*/  @!P3 STG.E.U8 desc[UR36][R6.64+0x1], R25 ;  /* 0x000001190600b986 */ /* 0x0003e2000c101124 */
[----:B------:R-:W-:Y:S05]  /*8150*/  @P4 BRA `(.L_x_291) ;  /* 0x00000000000c4947 */ /* 0x000fea0003800000 */
[----:B------:R-:W0:Y:S02]  /*8160*/  LDG.E.U8 R16, desc[UR36][R154.64] ;  /* 0x000000249a107981 */ /* 0x000e24000c1e1100 */
[----:B0-----:R-:W-:-:S05]  /*8170*/  PRMT R3, R16, 0x8880, RZ ;  /* 0x0000888010037816 */ /* 0x001fca00000000ff */
[----:B------:R-:W-:-:S07]  /*8180*/  IMAD R2, R3, R18, RZ ;  /* 0x0000001203027224 */ /* 0x000fce00078e02ff */
.L_x_291:
[----:B------:R-:W-:Y:S05]  /*8190*/  BSYNC B1 ;  /* 0x0000000000017941 */ /* 0x000fea0003800000 */
.L_x_290:
[----:B0-----:R-:W-:Y:S01]  /*81a0*/  @!P4 IMAD R3, R26, R17, R2 ;  /* 0x000000111a03c224 */ /* 0x001fe200078e0202 */
[----:B------:R-:W-:Y:S04]  /*81b0*/  BSSY B1, `(.L_x_292) ;  /* 0x0000006000017945 */ /* 0x000fe80003800000 */
[----:B------:R0:W-:Y:S01]  /*81c0*/  @!P4 STG.E.U8 desc[UR36][R8.64], R3 ;  /* 0x000000030800c986 */ /* 0x0001e2000c101124 */
[----:B------:R-:W-:Y:S05]  /*81d0*/  @P5 BRA `(.L_x_293) ;  /* 0x00000000000c5947 */ /* 0x000fea0003800000 */
[----:B------:R-:W0:Y:S02]  /*81e0*/  LDG.E.U8 R16, desc[UR36][R154.64+0x1] ;  /* 0x000001249a107981 */ /* 0x000e24000c1e1100 */
[----:B0-----:R-:W-:-:S05]  /*81f0*/  PRMT R3, R16, 0x8880, RZ ;  /* 0x0000888010037816 */ /* 0x001fca00000000ff */
[----:B------:R-:W-:-:S07]  /*8200*/  IMAD R2, R3, R18, RZ ;  /* 0x0000001203027224 */ /* 0x000fce00078e02ff */
.L_x_293:
[----:B------:R-:W-:Y:S05]  /*8210*/  BSYNC B1 ;  /* 0x0000000000017941 */ /* 0x000fea0003800000 */
.L_x_292:
[----:B------:R-:W-:Y:S01]  /*8220*/  @!P5 IMAD R27, R27, R17, R2 ;  /* 0x000000111b1bd224 */ /* 0x000fe200078e0202 */
[----:B------:R-:W-:Y:S04]  /*8230*/  BSSY B1, `(.L_x_294) ;  /* 0x0000006000017945 */ /* 0x000fe80003800000 */
[----:B------:R2:W-:Y:S01]  /*8240*/  @!P5 STG.E.U8 desc[UR36][R8.64+0x1], R27 ;  /* 0x0000011b0800d986 */ /* 0x0005e2000c101124 */
[----:B------:R-:W-:Y:S05]  /*8250*/  @P6 BRA `(.L_x_295) ;  /* 0x00000000000c6947 */ /* 0x000fea0003800000 */
[----:B------:R-:W0:Y:S02]  /*8260*/  LDG.E.U8 R16, desc[UR36][R14.64+0x8] ;  /* 0x000008240e107981 */ /* 0x000e24000c1e1100 */
[----:B0-----:R-:W-:-:S05]  /*8270*/  PRMT R3, R16, 0x8880, RZ ;  /* 0x0000888010037816 */ /* 0x001fca00000000ff */
[----:B------:R-:W-:-:S07]  /*8280*/  IMAD R2, R3, R18, RZ ;  /* 0x0000001203027224 */ /* 0x000fce00078e02ff */
.L_x_295:
[----:B------:R-:W-:Y:S05]  /*8290*/  BSYNC B1 ;  /* 0x0000000000017941 */ /* 0x000fea0003800000 */
.L_x_294:
[----:B0-----:R-:W-:Y:S01]  /*82a0*/  @!P6 IMAD R3, R28, R17, R2 ;  /* 0x000000111c03e224 */ /* 0x001fe200078e0202 */
[----:B------:R-:W-:Y:S04]  /*82b0*/  BSSY B1, `(.L_x_296) ;  /* 0x0000006000017945 */ /* 0x000fe80003800000 */
[----:B------:R0:W-:Y:S01]  /*82c0*/  @!P6 STG.E.U8 desc[UR36][R6.64+0x8], R3 ;  /* 0x000008030600e986 */ /* 0x0001e2000c101124 */
[----:B------:R-:W-:Y:S05]  /*82d0*/  @P1 BRA `(.L_x_297) ;  /* 0x00000000000c1947 */ /* 0x000fea0003800000 */
[----:B------:R-:W0:Y:S02]  /*82e0*/  LDG.E.U8 R16, desc[UR36][R14.64+0x9] ;  /* 0x000009240e107981 */ /* 0x000e24000c1e1100 */
[----:B0-----:R-:W-:-:S05]  /*82f0*/  PRMT R3, R16, 0x8880, RZ ;  /* 0x0000888010037816 */ /* 0x001fca00000000ff */
[----:B------:R-:W-:-:S07]  /*8300*/  IMAD R2, R3, R18, RZ ;  /* 0x0000001203027224 */ /* 0x000fce00078e02ff */
.L_x_297:
[----:B------:R-:W-:Y:S05]  /*8310*/  BSYNC B1 ;  /* 0x0000000000017941 */ /* 0x000fea0003800000 */
.L_x_296:
[C---:B------:R-:W-:Y:S01]  /*8320*/  ISETP.LT.OR P4, PT, R0.reuse, 0x9, !P0 ;  /* 0x000000090000780c */ /* 0x040fe20004781670 */
[----:B------:R-:W-:Y:S01]  /*8330*/  @!P1 IMAD R29, R29, R17, R2 ;  /* 0x000000111d1d9224 */ /* 0x000fe200078e0202 */
[----:B------:R-:W-:Y:S01]  /*8340*/  BSSY B1, `(.L_x_298) ;  /* 0x000000a000017945 */ /* 0x000fe20003800000 */
[C---:B------:R-:W-:Y:S02]  /*8350*/  ISETP.LT.OR P3, PT, R0.reuse, 0xa, !P0 ;  /* 0x0000000a0000780c */ /* 0x040fe40004761670 */
[C---:B------:R-:W-:Y:S01]  /*8360*/  ISETP.LT.OR P5, PT, R0.reuse, 0x11, !P2 ;  /* 0x000000110000780c */ /* 0x040fe200057a1670 */
[----:B------:R3:W-:Y:S01]  /*8370*/  @!P1 STG.E.U8 desc[UR36][R6.64+0x9], R29 ;  /* 0x0000091d06009986 */ /* 0x0007e2000c101124 */
[C---:B------:R-:W-:Y:S02]  /*8380*/  ISETP.LT.OR P6, PT, R0.reuse, 0x12, !P2 ;  /* 0x000000120000780c */ /* 0x040fe400057c1670 */
[----:B------:R-:W-:-:S04]  /*8390*/  ISETP.LT.OR P1, PT, R0, 0x11, !P0 ;  /* 0x000000110000780c */ /* 0x000fc80004721670 */
[----:B------:R-:W-:Y:S09]  /*83a0*/  @P4 BRA `(.L_x_299) ;  /* 0x00000000000c4947 */ /* 0x000ff20003800000 */
[----:B------:R-:W0:Y:S02]  /*83b0*/  LDG.E.U8 R16, desc[UR36][R154.64+0x8] ;  /* 0x000008249a107981 */ /* 0x000e24000c1e1100 */
[----:B0-----:R-:W-:-:S05]  /*83c0*/  PRMT R3, R16, 0x8880, RZ ;  /* 0x0000888010037816 */ /* 0x001fca00000000ff */
[----:B------:R-:W-:-:S07]  /*83d0*/  IMAD R2, R3, R18, RZ ;  /* 0x0000001203027224 */ /* 0x000fce00078e02ff */
.L_x_299:
[----:B------:R-:W-:Y:S05]  /*83e0*/  BSYNC B1 ;  /* 0x0000000000017941 */ /* 0x000fea0003800000 */
.L_x_298:
[----:B0-----:R-:W-:Y:S01]  /*83f0*/  @!P4 IMAD R3, R30, R17, R2 ;  /* 0x000000111e03c224 */ /* 0x001fe200078e0202 */
[----:B------:R-:W-:Y:S04]  /*8400*/  BSSY B1, `(.L_x_300) ;  /* 0x0000006000017945 */ /* 0x000fe80003800000 */
[----:B------:R0:W-:Y:S01]  /*8410*/  @!P4 STG.E.U8 desc[UR36][R8.64+0x8], R3 ;  /* 0x000008030800c986 */ /* 0x0001e2000c101124 */
[----:B------:R-:W-:Y:S05]  /*8420*/  @P3 BRA `(.L_x_301) ;  /* 0x00000000000c3947 */ /* 0x000fea0003800000 */
[----:B------:R-:W0:Y:S02]  /*8430*/  LDG.E.U8 R16, desc[UR36][R154.64+0x9] ;  /* 0x000009249a107981 */ /* 0x000e24000c1e1100 */
[----:B0-----:R-:W-:-:S05]  /*8440*/  PRMT R3, R16, 0x8880, RZ ;  /* 0x0000888010037816 */ /* 0x001fca00000000ff */
[----:B------:R-:W-:-:S07]  /*8450*/  IMAD R2, R3, R18, RZ ;  /* 0x0000001203027224 */ /* 0x000fce00078e02ff */
.L_x_301:
[----:B------:R-:W-:Y:S05]  /*8460*/  BSYNC B1 ;  /* 0x0000000000017941 */ /* 0x000fea0003800000 */
.L_x_300:
[----:B------:R-:W-:Y:S01]  /*8470*/  @!P3 IMAD R31, R31, R17, R2 ;  /* 0x000000111f1fb224 */ /* 0x000fe200078e0202 */
[----:B------:R-:W-:Y:S04]  /*8480*/  BSSY B1, `(.L_x_302) ;  /* 0x0000006000017945 */ /* 0x000fe80003800000 */
[----:B------:R4:W-:Y:S01]  /*8490*/  @!P3 STG.E.U8 desc[UR36][R8.64+0x9], R31 ;  /* 0x0000091f0800b986 */ /* 0x0009e2000c101124 */
[----:B------:R-:W-:Y:S05]  /*84a0*/  @P5 BRA `(.L_x_303) ;  /* 0x00000000000c5947 */ /* 0x000fea0003800000 */
[----:B------:R-:W0:Y:S02]  /*84b0*/  LDG.E.U8 R16, desc[UR36][R14.64+0x10] ;  /* 0x000010240e107981 */ /* 0x000e24000c1e1100 */
[----:B0-----:R-:W-:-:S05]  /*84c0*/  PRMT R3, R16, 0x8880, RZ ;  /* 0x0000888010037816 */ /* 0x001fca00000000ff */
[----:B------:R-:W-:-:S07]  /*84d0*/  IMAD R2, R3, R18, RZ ;  /* 0x0000001203027224 */ /* 0x000fce00078e02ff */
.L_x_303:
[----:B------:R-:W-:Y:S05]  /*84e0*/  BSYNC B1 ;  /* 0x0000000000017941 */ /* 0x000fea0003800000 */
.L_x_302:
[----:B0-----:R-:W-:Y:S01]  /*84f0*/  @!P5 IMAD R3, R32, R17, R2 ;  /* 0x000000112003d224 */ /* 0x001fe200078e0202 */
[----:B------:R-:W-:Y:S04]  /*8500*/  BSSY B1, `(.L_x_304) ;  /* 0x0000006000017945 */ /* 0x000fe80003800000 */
[----:B------:R0:W-:Y:S01]  /*8510*/  @!P5 STG.E.U8 desc[UR36][R6.64+0x10], R3 ;  /* 0x000010030600d986 */ /* 0x0001e2000c101124 */
[----:B------:R-:W-:Y:S05]  /*8520*/  @P6 BRA `(.L_x_305) ;  /* 0x00000000000c6947 */ /* 0x000fea0003800000 */
[----:B------:R-:W0:Y:S02]  /*8530*/  LDG.E.U8 R16, desc[UR36][R14.64+0x11] ;  /* 0x000011240e107981 */ /* 0x000e24000c1e1100 */
[----:B0-----:R-:W-:-:S05]  /*8540*/  PRMT R3, R16, 0x8880, RZ ;  /* 0x0000888010037816 */ /* 0x001fca00000000ff */
[----:B------:R-:W-:-:S07]  /*8550*/  IMAD R2, R3, R18, RZ ;  /* 0x0000001203027224 */ /* 0x000fce00078e02ff */
.L_x_305:
[----:B------:R-:W-:Y:S05]  /*8560*/  BSYNC B1 ;  /* 0x0000000000017941 */ /* 0x000fea0003800000 */
.L_x_304:
[----:B------:R-:W-:Y:S01]  /*8570*/  @!P6 IMAD R33, R33, R17, R2 ;  /* 0x000000112121e224 */ /* 0x000fe200078e0202 */
[----:B------:R-:W-:Y:S04]  /*8580*/  BSSY B1, `(.L_x_306) ;  /* 0x0000006000017945 */ /* 0x000fe80003800000 */
[----:B------:R0:W-:Y:S01]  /*8590*/  @!P6 STG.E.U8 desc[UR36][R6.64+0x11], R33 ;  /* 0x000011210600e986 */ /* 0x0001e2000c101124 */
[----:B------:R-:W-:Y:S05]  /*85a0*/  @P1 BRA `(.L_x_307) ;  /* 0x00000000000c1947 */ /* 0x000fea0003800000 */
[----:B------:R-:W0:Y:S02]  /*85b0*/  LDG.E.U8 R16, desc[UR36][R154.64+0x10] ;  /* 0x000010249a107981 */ /* 0x000e24000c1e1100 */
[----:B0-----:R-:W-:-:S05]  /*85c0*/  PRMT R3, R16, 0x8880, RZ ;  /* 0x0000888010037816 */ /* 0x001fca00000000ff */
[----:B------:R-:W-:-:S07]  /*85d0*/  IMAD R2, R3, R18, RZ ;  /* 0x0000001203027224 */ /* 0x000fce00078e02ff */
.L_x_307:
[----:B------:R-:W-:Y:S05]  /*85e0*/  BSYNC B1 ;  /* 0x0000000000017941 */ /* 0x000fea0003800000 */
.L_x_306:
[----:B------:R-:W-:Y:S01]  /*85f0*/  ISETP.LT.OR P4, PT, R0, 0x12, !P0 ;  /* 0x000000120000780c */ /* 0x000fe20004781670 */
[----:B0-----:R-:W-:Y:S01]  /*8600*/  @!P1 IMAD R3, R34, R17, R2 ;  /* 0x0000001122039224 */ /* 0x001fe200078e0202 */
        /* <DEDUP_REMOVED lines=10> */
.L_x_309:
[----:B------:R-:W-:Y:S05]  /*86b0*/  BSYNC B1 ;  /* 0x0000000000017941 */ /* 0x000fea0003800000 */
.L_x_308:
[----:B------:R-:W-:Y:S01]  /*86c0*/  @!P4 IMAD R35, R35, R17, R2 ;  /* 0x000000112323c224 */ /* 0x000fe200078e0202 */
[----:B------:R-:W-:Y:S04]  /*86d0*/  BSSY B1, `(.L_x_310) ;  /* 0x0000006000017945 */ /* 0x000fe80003800000 */
[----:B------:R0:W-:Y:S01]  /*86e0*/  @!P4 STG.E.U8 desc[UR36][R8.64+0x11], R35 ;  /* 0x000011230800c986 */ /* 0x0001e2000c101124 */
[----:B------:R-:W-:Y:S05]  /*86f0*/  @P3 BRA `(.L_x_311) ;  /* 0x00000000000c3947 */ /* 0x000fea0003800000 */
[----:B------:R-:W0:Y:S02]  /*8700*/  LDG.E.U8 R16, desc[UR36][R14.64+0x18] ;  /* 0x000018240e107981 */ /* 0x000e24000c1e1100 */
[----:B0-----:R-:W-:-:S05]  /*8710*/  PRMT R3, R16, 0x8880, RZ ;  /* 0x0000888010037816 */ /* 0x001fca00000000ff */
[----:B------:R-:W-:-:S07]  /*8720*/  IMAD R2, R3, R18, RZ ;  /* 0x0000001203027224 */ /* 0x000fce00078e02ff */
.L_x_311:
[----:B------:R-:W-:Y:S05]  /*8730*/  BSYNC B1 ;  /* 0x0000000000017941 */ /* 0x000fea0003800000 */
.L_x_310:
[----:B0-----:R-:W-:Y:S01]  /*8740*/  @!P3 IMAD R3, R36, R17, R2 ;  /* 0x000000112403b224 */ /* 0x001fe200078e0202 */
[----:B------:R-:W-:Y:S04]  /*8750*/  BSSY B1, `(.L_x_312) ;  /* 0x0000006000017945 */ /* 0x000fe80003800000 */
[----:B------:R0:W-:Y:S01]  /*8760*/  @!P3 STG.E.U8 desc[UR36][R6.64+0x18], R3 ;  /* 0x000018030600b986 */ /* 0x0001e2000c101124 */
[----:B------:R-:W-:Y:S05]  /*8770*/  @P5 BRA `(.L_x_313) ;  /* 0x00000000000c5947 */ /* 0x000fea0003800000 */
[----:B------:R-:W0:Y:S02]  /*8780*/  LDG.E.U8 R16, desc[UR36][R14.64+0x19] ;  /* 0x000019240e107981 */ /* 0x000e24000c1e1100 */
[----:B0-----:R-:W-:-:S05]  /*8790*/  PRMT R3, R16, 0x8880, RZ ;  /* 0x0000888010037816 */ /* 0x001fca00000000ff */
[----:B------:R-:W-:-:S07]  /*87a0*/  IMAD R2, R3, R18, RZ ;  /* 0x0000001203027224 */ /* 0x000fce00078e02ff */
.L_x_313:
[----:B------:R-:W-:Y:S05]  /*87b0*/  BSYNC B1 ;  /* 0x0000000000017941 */ /* 0x000fea0003800000 */
.L_x_312:
[----:B------:R-:W-:Y:S01]  /*87c0*/  @!P5 IMAD R37, R37, R17, R2 ;  /* 0x000000112525d224 */ /* 0x000fe200078e0202 */
[----:B------:R-:W-:Y:S04]  /*87d0*/  BSSY B1, `(.L_x_314) ;  /* 0x0000006000017945 */ /* 0x000fe80003800000 */
[----:B------:R0:W-:Y:S01]  /*87e0*/  @!P5 STG.E.U8 desc[UR36][R6.64+0x19], R37 ;  /* 0x000019250600d986 */ /* 0x0001e2000c101124 */
[----:B------:R-:W-:Y:S05]  /*87f0*/  @P6 BRA `(.L_x_315) ;  /* 0x00000000000c6947 */ /* 0x000fea0003800000 */
[----:B------:R-:W0:Y:S02]  /*8800*/  LDG.E.U8 R16, desc[UR36][R154.64+0x18] ;  /* 0x000018249a107981 */ /* 0x000e24000c1e1100 */
[----:B0-----:R-:W-:-:S05]  /*8810*/  PRMT R3, R16, 0x8880, RZ ;  /* 0x0000888010037816 */ /* 0x001fca00000000ff */
[----:B------:R-:W-:-:S07]  /*8820*/  IMAD R2, R3, R18, RZ ;  /* 0x0000001203027224 */ /* 0x000fce00078e02ff */
.L_x_315:
[----:B------:R-:W-:Y:S05]  /*8830*/  BSYNC B1 ;  /* 0x0000000000017941 */ /* 0x000fea0003800000 */
.L_x_314:
[----:B0-----:R-:W-:Y:S01]  /*8840*/  @!P6 IMAD R3, R38, R17, R2 ;  /* 0x000000112603e224 */ /* 0x001fe200078e0202 */
[----:B------:R-:W-:Y:S04]  /*8850*/  BSSY B1, `(.L_x_316) ;  /* 0x0000006000017945 */ /* 0x000fe80003800000 */
[----:B------:R0:W-:Y:S01]  /*8860*/  @!P6 STG.E.U8 desc[UR36][R8.64+0x18], R3 ;  /* 0x000018030800e986 */ /* 0x0001e2000c101124 */
[----:B------:R-:W-:Y:S05]  /*8870*/  @P1 BRA `(.L_x_317) ;  /* 0x00000000000c1947 */ /* 0x000fea0003800000 */
[----:B------:R-:W0:Y:S02]  /*8880*/  LDG.E.U8 R16, desc[UR36][R154.64+0x19] ;  /* 0x000019249a107981 */ /* 0x000e24000c1e1100 */
[----:B0-----:R-:W-:-:S05]  /*8890*/  PRMT R3, R16, 0x8880, RZ ;  /* 0x0000888010037816 */ /* 0x001fca00000000ff */
[----:B------:R-:W-:-:S07]  /*88a0*/  IMAD R2, R3, R18, RZ ;  /* 0x0000001203027224 */ /* 0x000fce00078e02ff */
.L_x_317:
[----:B------:R-:W-:Y:S05]  /*88b0*/  BSYNC B1 ;  /* 0x0000000000017941 */ /* 0x000fea0003800000 */
.L_x_316:
        /* <DEDUP_REMOVED lines=12> */
.L_x_319:
[----:B------:R-:W-:Y:S05]  /*8980*/  BSYNC B1 ;  /* 0x0000000000017941 */ /* 0x000fea0003800000 */
.L_x_318:
[----:B0-----:R-:W-:Y:S01]  /*8990*/  @!P4 IMAD R3, R40, R17, R2 ;  /* 0x000000112803c224 */ /* 0x001fe200078e0202 */
[----:B------:R-:W-:Y:S04]  /*89a0*/  BSSY B1, `(.L_x_320) ;  /* 0x0000006000017945 */ /* 0x000fe80003800000 */
[----:B------:R0:W-:Y:S01]  /*89b0*/  @!P4 STG.E.U8 desc[UR36][R6.64+0x20], R3 ;  /* 0x000020030600c986 */ /* 0x0001e2000c101124 */
[----:B------:R-:W-:Y:S05]  /*89c0*/  @P3 BRA `(.L_x_321) ;  /* 0x00000000000c3947 */ /* 0x000fea0003800000 */
[----:B------:R-:W0:Y:S02]  /*89d0*/  LDG.E.U8 R16, desc[UR36][R14.64+0x21] ;  /* 0x000021240e107981 */ /* 0x000e24000c1e1100 */
[----:B0-----:R-:W-:-:S05]  /*89e0*/  PRMT R3, R16, 0x8880, RZ ;  /* 0x0000888010037816 */ /* 0x001fca00000000ff */
[----:B------:R-:W-:-:S07]  /*89f0*/  IMAD R2, R3, R18, RZ ;  /* 0x0000001203027224 */ /* 0x000fce00078e02ff */
.L_x_321:
[----:B------:R-:W-:Y:S05]  /*8a00*/  BSYNC B1 ;  /* 0x0000000000017941 */ /* 0x000fea0003800000 */
.L_x_320:
[----:B------:R-:W-:Y:S01]  /*8a10*/  @!P3 IMAD R41, R41, R17, R2 ;  /* 0x000000112929b224 */ /* 0x000fe200078e0202 */
[----:B------:R-:W-:Y:S04]  /*8a20*/  BSSY B1, `(.L_x_322) ;  /* 0x0000006000017945 */ /* 0x000fe80003800000 */
[----:B------:R0:W-:Y:S01]  /*8a30*/  @!P3 STG.E.U8 desc[UR36][R6.64+0x21], R41 ;  /* 0x000021290600b986 */ /* 0x0001e2000c101124 */
[----:B------:R-:W-:Y:S05]  /*8a40*/  @P5 BRA `(.L_x_323) ;  /* 0x00000000000c5947 */ /* 0x000fea0003800000 */
[----:B------:R-:W0:Y:S02]  /*8a50*/  LDG.E.U8 R16, desc[UR36][R154.64+0x20] ;  /* 0x000020249a107981 */ /* 0x000e24000c1e1100 */
[----:B0-----:R-:W-:-:S05]  /*8a60*/  PRMT R3, R16, 0x8880, RZ ;  /* 0x0000888010037816 */ /* 0x001fca00000000ff */
[----:B------:R-:W-:-:S07]  /*8a70*/  IMAD R2, R3, R18, RZ ;  /* 0x0000001203027224 */ /* 0x000fce00078e02ff */
.L_x_323:
[----:B------:R-:W-:Y:S05]  /*8a80*/  BSYNC B1 ;  /* 0x0000000000017941 */ /* 0x000fea0003800000 */
.L_x_322:
[----:B0-----:R-:W-:Y:S01]  /*8a90*/  @!P5 IMAD R3, R42, R17, R2 ;  /* 0x000000112a03d224 */ /* 0x001fe200078e0202 */
[----:B------:R-:W-:Y:S04]  /*8aa0*/  BSSY B1, `(.L_x_324) ;  /* 0x0000006000017945 */ /* 0x000fe80003800000 */
[----:B------:R0:W-:Y:S01]  /*8ab0*/  @!P5 STG.E.U8 desc[UR36][R8.64+0x20], R3 ;  /* 0x000020030800d986 */ /* 0x0001e2000c101124 */
[----:B------:R-:W-:Y:S05]  /*8ac0*/  @P6 BRA `(.L_x_325) ;  /* 0x00000000000c6947 */ /* 0x000fea0003800000 */
[----:B------:R-:W0:Y:S02]  /*8ad0*/  LDG.E.U8 R16, desc[UR36][R154.64+0x21] ;  /* 0x000021249a107981 */ /* 0x000e24000c1e1100 */
[----:B0-----:R-:W-:-:S05]  /*8ae0*/  PRMT R3, R16, 0x8880, RZ ;  /* 0x0000888010037816 */ /* 0x001fca00000000ff */
[----:B------:R-:W-:-:S07]  /*8af0*/  IMAD R2, R3, R18, RZ ;  /* 0x0000001203027224 */ /* 0x000fce00078e02ff */
.L_x_325:
[----:B------:R-:W-:Y:S05]  /*8b00*/  BSYNC B1 ;  /* 0x0000000000017941 */ /* 0x000fea0003800000 */
.L_x_324:
[----:B------:R-:W-:Y:S01]  /*8b10*/  @!P6 IMAD R43, R43, R17, R2 ;  /* 0x000000112b2be224 */ /* 0x000fe200078e0202 */
[----:B------:R-:W-:Y:S04]  /*8b20*/  BSSY B1, `(.L_x_326) ;  /* 0x0000006000017945 */ /* 0x000fe80003800000 */
[----:B------:R0:W-:Y:S01]  /*8b30*/  @!P6 STG.E.U8 desc[UR36][R8.64+0x21], R43 ;  /* 0x0000212b0800e986 */ /* 0x0001e2000c101124 */
[----:B------:R-:W-:Y:S05]  /*8b40*/  @P1 BRA `(.L_x_327) ;  /* 0x00000000000c1947 */ /* 0x000fea0003800000 */
[----:B------:R-:W0:Y:S02]  /*8b50*/  LDG.E.U8 R16, desc[UR36][R14.64+0x28] ;  /* 0x000028240e107981 */ /* 0x000e24000c1e1100 */
[----:B0-----:R-:W-:-:S05]  /*8b60*/  PRMT R3, R16, 0x8880, RZ ;  /* 0x0000888010037816 */ /* 0x001fca00000000ff */
[----:B------:R-:W-:-:S07]  /*8b70*/  IMAD R2, R3, R18, RZ ;  /* 0x0000001203027224 */ /* 0x000fce00078e02ff */
.L_x_327:
[----:B------:R-:W-:Y:S05]  /*8b80*/  BSYNC B1 ;  /* 0x0000000000017941 */ /* 0x000fea0003800000 */
.L_x_326:
        /* <DEDUP_REMOVED lines=12> */
.L_x_329:
[----:B------:R-:W-:Y:S05]  /*8c50*/  BSYNC B1 ;  /* 0x0000000000017941 */ /* 0x000fea0003800000 */
.L_x_328:
[----:B------:R-:W-:Y:S01]  /*8c60*/  @!P4 IMAD R45, R45, R17, R2 ;  /* 0x000000112d2dc224 */ /* 0x000fe200078e0202 */
[----:B------:R-:W-:Y:S04]  /*8c70*/  BSSY B1, `(.L_x_330) ;  /* 0x0000006000017945 */ /* 0x000fe80003800000 */
[----:B------:R0:W-:Y:S01]  /*8c80*/  @!P4 STG.E.U8 desc[UR36][R6.64+0x29], R45 ;  /* 0x0000292d0600c986 */ /* 0x0001e2000c101124 */
[----:B------:R-:W-:Y:S05]  /*8c90*/  @P3 BRA `(.L_x_331) ;  /* 0x00000000000c3947 */ /* 0x000fea0003800000 */
[----:B------:R-:W0:Y:S02]  /*8ca0*/  LDG.E.U8 R16, desc[UR36][R154.64+0x28] ;  /* 0x000028249a107981 */ /* 0x000e24000c1e1100 */
[----:B0-----:R-:W-:-:S05]  /*8cb0*/  PRMT R3, R16, 0x8880, RZ ;  /* 0x0000888010037816 */ /* 0x001fca00000000ff */
[----:B------:R-:W-:-:S07]  /*8cc0*/  IMAD R2, R3, R18, RZ ;  /* 0x0000001203027224 */ /* 0x000fce00078e02ff */
.L_x_331:
[----:B------:R-:W-:Y:S05]  /*8cd0*/  BSYNC B1 ;  /* 0x0000000000017941 */ /* 0x000fea0003800000 */
.L_x_330:
[----:B0-----:R-:W-:Y:S01]  /*8ce0*/  @!P3 IMAD R3, R46, R17, R2 ;  /* 0x000000112e03b224 */ /* 0x001fe200078e0202 */
[----:B------:R-:W-:Y:S04]  /*8cf0*/  BSSY B1, `(.L_x_332) ;  /* 0x0000006000017945 */ /* 0x000fe80003800000 */
[----:B------:R0:W-:Y:S01]  /*8d00*/  @!P3 STG.E.U8 desc[UR36][R8.64+0x28], R3 ;  /* 0x000028030800b986 */ /* 0x0001e2000c101124 */
[----:B------:R-:W-:Y:S05]  /*8d10*/  @P5 BRA `(.L_x_333) ;  /* 0x00000000000c5947 */ /* 0x000fea0003800000 */
[----:B------:R-:W0:Y:S02]  /*8d20*/  LDG.E.U8 R16, desc[UR36][R154.64+0x29] ;  /* 0x000029249a107981 */ /* 0x000e24000c1e1100 */
[----:B0-----:R-:W-:-:S05]  /*8d30*/  PRMT R3, R16, 0x8880, RZ ;  /* 0x0000888010037816 */ /* 0x001fca00000000ff */
[----:B------:R-:W-:-:S07]  /*8d40*/  IMAD R2, R3, R18, RZ ;  /* 0x0000001203027224 */ /* 0x000fce00078e02ff */
.L_x_333:
[----:B------:R-:W-:Y:S05]  /*8d50*/  BSYNC B1 ;  /* 0x0000000000017941 */ /* 0x000fea0003800000 */
.L_x_332:
[----:B------:R-:W-:Y:S01]  /*8d60*/  @!P5 IMAD R47, R47, R17, R2 ;  /* 0x000000112f2fd224 */ /* 0x000fe200078e0202 */
[----:B------:R-:W-:Y:S04]  /*8d70*/  BSSY B1, `(.L_x_334) ;  /* 0x0000006000017945 */ /* 0x000fe80003800000 */
[----:B------:R0:W-:Y:S01]  /*8d80*/  @!P5 STG.E.U8 desc[UR36][R8.64+0x29], R47 ;  /* 0x0000292f0800d986 */ /* 0x0001e2000c101124 */
[----:B------:R-:W-:Y:S05]  /*8d90*/  @P6 BRA `(.L_x_335) ;  /* 0x00000000000c6947 */ /* 0x000fea0003800000 */
[----:B------:R-:W0:Y:S02]  /*8da0*/  LDG.E.U8 R16, desc[UR36][R14.64+0x30] ;  /* 0x000030240e107981 */ /* 0x000e24000c1e1100 */
[----:B0-----:R-:W-:-:S05]  /*8db0*/  PRMT R3, R16, 0x8880, RZ ;  /* 0x0000888010037816 */ /* 0x001fca00000000ff */
[----:B------:R-:W-:-:S07]  /*8dc0*/  IMAD R2, R3, R18, RZ ;  /* 0x0000001203027224 */ /* 0x000fce00078e02ff */
.L_x_335:
[----:B------:R-:W-:Y:S05]  /*8dd0*/  BSYNC B1 ;  /* 0x0000000000017941 */ /* 0x000fea0003800000 */
.L_x_334:
[----:B0-----:R-:W-:Y:S01]  /*8de0*/  @!P6 IMAD R3, R48, R17, R2 ;  /* 0x000000113003e224 */ /* 0x001fe200078e0202 */
[----:B------:R-:W-:Y:S04]  /*8df0*/  BSSY B1, `(.L_x_336) ;  /* 0x0000006000017945 */ /* 0x000fe80003800000 */
[----:B------:R0:W-:Y:S01]  /*8e00*/  @!P6 STG.E.U8 desc[UR36][R6.64+0x30], R3 ;  /* 0x000030030600e986 */ /* 0x0001e2000c101124 */
[----:B------:R-:W-:Y:S05]  /*8e10*/  @P1 BRA `(.L_x_337) ;  /* 0x00000000000c1947 */ /* 0x000fea0003800000 */
[----:B------:R-:W0:Y:S02]  /*8e20*/  LDG.E.U8 R16, desc[UR36][R14.64+0x31] ;  /* 0x000031240e107981 */ /* 0x000e24000c1e1100 */
[----:B0-----:R-:W-:-:S05]  /*8e30*/  PRMT R3, R16, 0x8880, RZ ;  /* 0x0000888010037816 */ /* 0x001fca00000000ff */
[----:B------:R-:W-:-:S07]  /*8e40*/  IMAD R2, R3, R18, RZ ;  /* 0x0000001203027224 */ /* 0x000fce00078e02ff */
.L_x_337:
[----:B------:R-:W-:Y:S05]  /*8e50*/  BSYNC B1 ;  /* 0x0000000000017941 */ /* 0x000fea0003800000 */
.L_x_336:
        /* <DEDUP_REMOVED lines=12> */
.L_x_339:
[----:B------:R-:W-:Y:S05]  /*8f20*/  BSYNC B1 ;  /* 0x0000000000017941 */ /* 0x000fea0003800000 */
.L_x_338:
[----:B0-----:R-:W-:Y:S01]  /*8f30*/  @!P4 IMAD R3, R50, R17, R2 ;  /* 0x000000113203c224 */ /* 0x001fe200078e0202 */
[----:B------:R-:W-:Y:S04]  /*8f40*/  BSSY B1, `(.L_x_340) ;  /* 0x0000006000017945 */ /* 0x000fe80003800000 */
[----:B------:R0:W-:Y:S01]  /*8f50*/  @!P4 STG.E.U8 desc[UR36][R8.64+0x30], R3 ;  /* 0x000030030800c986 */ /* 0x0001e2000c101124 */
[----:B------:R-:W-:Y:S05]  /*8f60*/  @P3 BRA `(.L_x_341) ;  /* 0x00000000000c3947 */ /* 0x000fea0003800000 */
[----:B------:R-:W0:Y:S02]  /*8f70*/  LDG.E.U8 R16, desc[UR36][R154.64+0x31] ;  /* 0x000031249a107981 */ /* 0x000e24000c1e1100 */
[----:B0-----:R-:W-:-:S05]  /*8f80*/  PRMT R3, R16, 0x8880, RZ ;  /* 0x0000888010037816 */ /* 0x001fca00000000ff */
[----:B------:R-:W-:-:S07]  /*8f90*/  IMAD R2, R3, R18, RZ ;  /* 0x0000001203027224 */ /* 0x000fce00078e02ff */
.L_x_341:
[----:B------:R-:W-:Y:S05]  /*8fa0*/  BSYNC B1 ;  /* 0x0000000000017941 */ /* 0x000fea0003800000 */
.L_x_340:
[----:B------:R-:W-:Y:S01]  /*8fb0*/  @!P3 IMAD R51, R51, R17, R2 ;  /* 0x000000113333b224 */ /* 0x000fe200078e0202 */
[----:B------:R-:W-:Y:S04]  /*8fc0*/  BSSY B1, `(.L_x_342) ;  /* 0x0000006000017945 */ /* 0x000fe80003800000 */
[----:B------:R0:W-:Y:S01]  /*8fd0*/  @!P3 STG.E.U8 desc[UR36][R8.64+0x31], R51 ;  /* 0x000031330800b986 */ /* 0x0001e2000c101124 */
[----:B------:R-:W-:Y:S05]  /*8fe0*/  @P5 BRA `(.L_x_343) ;  /* 0x00000000000c5947 */ /* 0x000fea0003800000 */
[----:B------:R-:W0:Y:S02]  /*8ff0*/  LDG.E.U8 R16, desc[UR36][R14.64+0x38] ;  /* 0x000038240e107981 */ /* 0x000e24000c1e1100 */
[----:B0-----:R-:W-:-:S05]  /*9000*/  PRMT R3, R16, 0x8880, RZ ;  /* 0x0000888010037816 */ /* 0x001fca00000000ff */
[----:B------:R-:W-:-:S07]  /*9010*/  IMAD R2, R3, R18, RZ ;  /* 0x0000001203027224 */ /* 0x000fce00078e02ff */
.L_x_343:
[----:B------:R-:W-:Y:S05]  /*9020*/  BSYNC B1 ;  /* 0x0000000000017941 */ /* 0x000fea0003800000 */
.L_x_342:
[----:B0-----:R-:W-:Y:S01]  /*9030*/  @!P5 IMAD R3, R52, R17, R2 ;  /* 0x000000113403d224 */ /* 0x001fe200078e0202 */
[----:B------:R-:W-:Y:S04]  /*9040*/  BSSY B1, `(.L_x_344) ;  /* 0x0000006000017945 */ /* 0x000fe80003800000 */
[----:B------:R0:W-:Y:S01]  /*9050*/  @!P5 STG.E.U8 desc[UR36][R6.64+0x38], R3 ;  /* 0x000038030600d986 */ /* 0x0001e2000c101124 */
[----:B------:R-:W-:Y:S05]  /*9060*/  @P6 BRA `(.L_x_345) ;  /* 0x00000000000c6947 */ /* 0x000fea0003800000 */
[----:B------:R-:W0:Y:S02]  /*9070*/  LDG.E.U8 R16, desc[UR36][R14.64+0x39] ;  /* 0x000039240e107981 */ /* 0x000e24000c1e1100 */
[----:B0-----:R-:W-:-:S05]  /*9080*/  PRMT R3, R16, 0x8880, RZ ;  /* 0x0000888010037816 */ /* 0x001fca00000000ff */
[----:B------:R-:W-:-:S07]  /*9090*/  IMAD R2, R3, R18, RZ ;  /* 0x0000001203027224 */ /* 0x000fce00078e02ff */
.L_x_345:
[----:B------:R-:W-:Y:S05]  /*90a0*/  BSYNC B1 ;  /* 0x0000000000017941 */ /* 0x000fea0003800000 */
.L_x_344:
[----:B------:R-:W-:Y:S01]  /*90b0*/  @!P6 IMAD R53, R53, R17, R2 ;  /* 0x000000113535e224 */ /* 0x000fe200078e0202 */
[----:B------:R-:W-:Y:S04]  /*90c0*/  BSSY B1, `(.L_x_346) ;  /* 0x0000006000017945 */ /* 0x000fe80003800000 */
[----:B------:R0:W-:Y:S01]  /*90d0*/  @!P6 STG.E.U8 desc[UR36][R6.64+0x39], R53 ;  /* 0x000039350600e986 */ /* 0x0001e2000c101124 */
[----:B------:R-:W-:Y:S05]  /*90e0*/  @P1 BRA `(.L_x_347) ;  /* 0x00000000000c1947 */ /* 0x000fea0003800000 */
[----:B------:R-:W0:Y:S02]  /*90f0*/  LDG.E.U8 R16, desc[UR36][R154.64+0x38] ;  /* 0x000038249a107981 */ /* 0x000e24000c1e1100 */
[----:B0-----:R-:W-:-:S05]  /*9100*/  PRMT R3, R16, 0x8880, RZ ;  /* 0x0000888010037816 */ /* 0x001fca00000000ff */
[----:B------:R-:W-:-:S07]  /*9110*/  IMAD R2, R3, R18, RZ ;  /* 0x0000001203027224 */ /* 0x000fce00078e02ff */
.L_x_347:
[----:B------:R-:W-:Y:S05]  /*9120*/  BSYNC B1 ;  /* 0x0000000000017941 */ /* 0x000fea0003800000 */
.L_x_346:
        /* <DEDUP_REMOVED lines=12> */
.L_x_349:
[----:B------:R-:W-:Y:S05]  /*91f0*/  BSYNC B1 ;  /* 0x0000000000017941 */ /* 0x000fea0003800000 */
.L_x_348:
[----:B------:R-:W-:Y:S01]  /*9200*/  @!P4 IMAD R55, R55, R17, R2 ;  /* 0x000000113737c224 */ /* 0x000fe200078e0202 */
[----:B------:R-:W-:Y:S04]  /*9210*/  BSSY B1, `(.L_x_350) ;  /* 0x0000006000017945 */ /* 0x000fe80003800000 */
[----:B------:R0:W-:Y:S01]  /*9220*/  @!P4 STG.E.U8 desc[UR36][R8.64+0x39], R55 ;  /* 0x000039370800c986 */ /* 0x0001e2000c101124 */
[----:B------:R-:W-:Y:S05]  /*9230*/  @P3 BRA `(.L_x_351) ;  /* 0x00000000000c3947 */ /* 0x000fea0003800000 */
[----:B------:R-:W0:Y:S02]  /*9240*/  LDG.E.U8 R16, desc[UR36][R14.64+0x40] ;  /* 0x000040240e107981 */ /* 0x000e24000c1e1100 */
[----:B0-----:R-:W-:-:S05]  /*9250*/  PRMT R3, R16, 0x8880, RZ ;  /* 0x0000888010037816 */ /* 0x001fca00000000ff */
[----:B------:R-:W-:-:S07]  /*9260*/  IMAD R2, R3, R18, RZ ;  /* 0x0000001203027224 */ /* 0x000fce00078e02ff */
.L_x_351:
[----:B------:R-:W-:Y:S05]  /*9270*/  BSYNC B1 ;  /* 0x0000000000017941 */ /* 0x000fea0003800000 */
.L_x_350:
[----:B0-----:R-:W-:Y:S01]  /*9280*/  @!P3 IMAD R3, R56, R17, R2 ;  /* 0x000000113803b224 */ /* 0x001fe200078e0202 */
[----:B------:R-:W-:Y:S04]  /*9290*/  BSSY B1, `(.L_x_352) ;  /* 0x0000006000017945 */ /* 0x000fe80003800000 */
[----:B------:R0:W-:Y:S01]  /*92a0*/  @!P3 STG.E.U8 desc[UR36][R6.64+0x40], R3 ;  /* 0x000040030600b986 */ /* 0x0001e2000c101124 */
[----:B------:R-:W-:Y:S05]  /*92b0*/  @P5 BRA `(.L_x_353) ;  /* 0x00000000000c5947 */ /* 0x000fea0003800000 */
[----:B------:R-:W0:Y:S02]  /*92c0*/  LDG.E.U8 R16, desc[UR36][R14.64+0x41] ;  /* 0x000041240e107981 */ /* 0x000e24000c1e1100 */
[----:B0-----:R-:W-:-:S05]  /*92d0*/  PRMT R3, R16, 0x8880, RZ ;  /* 0x0000888010037816 */ /* 0x001fca00000000ff */
[----:B------:R-:W-:-:S07]  /*92e0*/  IMAD R2, R3, R18, RZ ;  /* 0x0000001203027224 */ /* 0x000fce00078e02ff */
.L_x_353:
[----:B------:R-:W-:Y:S05]  /*92f0*/  BSYNC B1 ;  /* 0x0000000000017941 */ /* 0x000fea0003800000 */
.L_x_352:
[----:B------:R-:W-:Y:S01]  /*9300*/  @!P5 IMAD R57, R57, R17, R2 ;  /* 0x000000113939d224 */ /* 0x000fe200078e0202 */
[----:B------:R-:W-:Y:S04]  /*9310*/  BSSY B1, `(.L_x_354) ;  /* 0x0000006000017945 */ /* 0x000fe80003800000 */
[----:B------:R0:W-:Y:S01]  /*9320*/  @!P5 STG.E.U8 desc[UR36][R6.64+0x41], R57 ;  /* 0x000041390600d986 */ /* 0x0001e2000c101124 */
[----:B------:R-:W-:Y:S05]  /*9330*/  @P6 BRA `(.L_x_355) ;  /* 0x00000000000c6947 */ /* 0x000fea0003800000 */
[----:B------:R-:W0:Y:S02]  /*9340*/  LDG.E.U8 R16, desc[UR36][R154.64+0x40] ;  /* 0x000040249a107981 */ /* 0x000e24000c1e1100 */
[----:B0-----:R-:W-:-:S05]  /*9350*/  PRMT R3, R16, 0x8880, RZ ;  /* 0x0000888010037816 */ /* 0x001fca00000000ff */
[----:B------:R-:W-:-:S07]  /*9360*/  IMAD R2, R3, R18, RZ ;  /* 0x0000001203027224 */ /* 0x000fce00078e02ff */
.L_x_355:
[----:B------:R-:W-:Y:S05]  /*9370*/  BSYNC B1 ;  /* 0x0000000000017941 */ /* 0x000fea0003800000 */
.L_x_354:
[----:B0-----:R-:W-:Y:S01]  /*9380*/  @!P6 IMAD R3, R58, R17, R2 ;  /* 0x000000113a03e224 */ /* 0x001fe200078e0202 */
[----:B------:R-:W-:Y:S04]  /*9390*/  BSSY B1, `(.L_x_356) ;  /* 0x0000006000017945 */ /* 0x000fe80003800000 */
[----:B------:R0:W-:Y:S01]  /*93a0*/  @!P6 STG.E.U8 desc[UR36][R8.64+0x40], R3 ;  /* 0x000040030800e986 */ /* 0x0001e2000c101124 */
[----:B------:R-:W-:Y:S05]  /*93b0*/  @P1 BRA `(.L_x_357) ;  /* 0x00000000000c1947 */ /* 0x000fea0003800000 */
[----:B------:R-:W0:Y:S02]  /*93c0*/  LDG.E.U8 R16, desc[UR36][R154.64+0x41] ;  /* 0x000041249a107981 */ /* 0x000e24000c1e1100 */
[----:B0-----:R-:W-:-:S05]  /*93d0*/  PRMT R3, R16, 0x8880, RZ ;  /* 0x0000888010037816 */ /* 0x001fca00000000ff */
[----:B------:R-:W-:-:S07]  /*93e0*/  IMAD R2, R3, R18, RZ ;  /* 0x0000001203027224 */ /* 0x000fce00078e02ff */
.L_x_357:
[----:B------:R-:W-:Y:S05]  /*93f0*/  BSYNC B1 ;  /* 0x0000000000017941 */ /* 0x000fea0003800000 */
.L_x_356:
        /* <DEDUP_REMOVED lines=12> */
.L_x_359:
[----:B------:R-:W-:Y:S05]  /*94c0*/  BSYNC B1 ;  /* 0x0000000000017941 */ /* 0x000fea0003800000 */
.L_x_358:
[----:B0-----:R-:W-:Y:S01]  /*94d0*/  @!P4 IMAD R3, R60, R17, R2 ;  /* 0x000000113c03c224 */ /* 0x001fe200078e0202 */
[----:B------:R-:W-:Y:S04]  /*94e0*/  BSSY B1, `(.L_x_360) ;  /* 0x0000006000017945 */ /* 0x000fe80003800000 */
[----:B------:R0:W-:Y:S01]  /*94f0*/  @!P4 STG.E.U8 desc[UR36][R6.64+0x48], R3 ;  /* 0x000048030600c986 */ /* 0x0001e2000c101124 */
[----:B------:R-:W-:Y:S05]  /*9500*/  @P3 BRA `(.L_x_361) ;  /* 0x00000000000c3947 */ /* 0x000fea0003800000 */
[----:B------:R-:W0:Y:S02]  /*9510*/  LDG.E.U8 R16, desc[UR36][R14.64+0x49] ;  /* 0x000049240e107981 */ /* 0x000e24000c1e1100 */
[----:B0-----:R-:W-:-:S05]  /*9520*/  PRMT R3, R16, 0x8880, RZ ;  /* 0x0000888010037816 */ /* 0x001fca00000000ff */
[----:B------:R-:W-:-:S07]  /*9530*/  IMAD R2, R3, R18, RZ ;  /* 0x0000001203027224 */ /* 0x000fce00078e02ff */
.L_x_361:
[----:B------:R-:W-:Y:S05]  /*9540*/  BSYNC B1 ;  /* 0x0000000000017941 */ /* 0x000fea0003800000 */
.L_x_360:
[----:B------:R-:W-:Y:S01]  /*9550*/  @!P3 IMAD R61, R61, R17, R2 ;  /* 0x000000113d3db224 */ /* 0x000fe200078e0202 */
[----:B------:R-:W-:Y:S04]  /*9560*/  BSSY B1, `(.L_x_362) ;  /* 0x0000006000017945 */ /* 0x000fe80003800000 */
[----:B------:R0:W-:Y:S01]  /*9570*/  @!P3 STG.E.U8 desc[UR36][R6.64+0x49], R61 ;  /* 0x0000493d0600b986 */ /* 0x0001e2000c101124 */
[----:B------:R-:W-:Y:S05]  /*9580*/  @P5 BRA `(.L_x_363) ;  /* 0x00000000000c5947 */ /* 0x000fea0003800000 */
[----:B------:R-:W0:Y:S02]  /*9590*/  LDG.E.U8 R16, desc[UR36][R154.64+0x48] ;  /* 0x000048249a107981 */ /* 0x000e24000c1e1100 */
[----:B0-----:R-:W-:-:S05]  /*95a0*/  PRMT R3, R16, 0x8880, RZ ;  /* 0x0000888010037816 */ /* 0x001fca00000000ff */
[----:B------:R-:W-:-:S07]  /*95b0*/  IMAD R2, R3, R18, RZ ;  /* 0x0000001203027224 */ /* 0x000fce00078e02ff */
.L_x_363:
[----:B------:R-:W-:Y:S05]  /*95c0*/  BSYNC B1 ;  /* 0x0000000000017941 */ /* 0x000fea0003800000 */
.L_x_362:
[----:B0-----:R-:W-:Y:S01]  /*95d0*/  @!P5 IMAD R3, R62, R17, R2 ;  /* 0x000000113e03d224 */ /* 0x001fe200078e0202 */
[----:B------:R-:W-:Y:S04]  /*95e0*/  BSSY B1, `(.L_x_364) ;  /* 0x0000006000017945 */ /* 0x000fe80003800000 */
[----:B------:R0:W-:Y:S01]  /*95f0*/  @!P5 STG.E.U8 desc[UR36][R8.64+0x48], R3 ;  /* 0x000048030800d986 */ /* 0x0001e2000c101124 */
[----:B------:R-:W-:Y:S05]  /*9600*/  @P6 BRA `(.L_x_365) ;  /* 0x00000000000c6947 */ /* 0x000fea0003800000 */
[----:B------:R-:W0:Y:S02]  /*9610*/  LDG.E.U8 R16, desc[UR36][R154.64+0x49] ;  /* 0x000049249a107981 */ /* 0x000e24000c1e1100 */
[----:B0-----:R-:W-:-:S05]  /*9620*/  PRMT R3, R16, 0x8880, RZ ;  /* 0x0000888010037816 */ /* 0x001fca00000000ff */
[----:B------:R-:W-:-:S07]  /*9630*/  IMAD R2, R3, R18, RZ ;  /* 0x0000001203027224 */ /* 0x000fce00078e02ff */
.L_x_365:
[----:B------:R-:W-:Y:S05]  /*9640*/  BSYNC B1 ;  /* 0x0000000000017941 */ /* 0x000fea0003800000 */
.L_x_364:
[----:B------:R-:W-:Y:S01]  /*9650*/  @!P6 IMAD R63, R63, R17, R2 ;  /* 0x000000113f3fe224 */ /* 0x000fe200078e0202 */
[----:B------:R-:W-:Y:S04]  /*9660*/  BSSY B1, `(.L_x_366) ;  /* 0x0000006000017945 */ /* 0x000fe80003800000 */
[----:B------:R0:W-:Y:S01]  /*9670*/  @!P6 STG.E.U8 desc[UR36][R8.64+0x49], R63 ;  /* 0x0000493f0800e986 */ /* 0x0001e2000c101124 */
[----:B------:R-:W-:Y:S05]  /*9680*/  @P1 BRA `(.L_x_367) ;  /* 0x00000000000c1947 */ /* 0x000fea0003800000 */
[----:B------:R-:W0:Y:S02]  /*9690*/  LDG.E.U8 R16, desc[UR36][R14.64+0x50] ;  /* 0x000050240e107981 */ /* 0x000e24000c1e1100 */
[----:B0-----:R-:W-:-:S05]  /*96a0*/  PRMT R3, R16, 0x8880, RZ ;  /* 0x0000888010037816 */ /* 0x001fca00000000ff */
[----:B------:R-:W-:-:S07]  /*96b0*/  IMAD R2, R3, R18, RZ ;  /* 0x0000001203027224 */ /* 0x000fce00078e02ff */
.L_x_367:
[----:B------:R-:W-:Y:S05]  /*96c0*/  BSYNC B1 ;  /* 0x0000000000017941 */ /* 0x000fea0003800000 */
.L_x_366:
        /* <DEDUP_REMOVED lines=12> */
.L_x_369:
[----:B------:R-:W-:Y:S05]  /*9790*/  BSYNC B1 ;  /* 0x0000000000017941 */ /* 0x000fea0003800000 */
.L_x_368:
[----:B------:R-:W-:Y:S01]  /*97a0*/  @!P4 IMAD R65, R65, R17, R2 ;  /* 0x000000114141c224 */ /* 0x000fe200078e0202 */
[----:B------:R-:W-:Y:S04]  /*97b0*/  BSSY B1, `(.L_x_370) ;  /* 0x0000006000017945 */ /* 0x000fe80003800000 */
[----:B------:R0:W-:Y:S01]  /*97c0*/  @!P4 STG.E.U8 desc[UR36][R6.64+0x51], R65 ;  /* 0x000051410600c986 */ /* 0x0001e2000c101124 */
[----:B------:R-:W-:Y:S05]  /*97d0*/  @P3 BRA `(.L_x_371) ;  /* 0x00000000000c3947 */ /* 0x000fea0003800000 */
[----:B------:R-:W0:Y:S02]  /*97e0*/  LDG.E.U8 R16, desc[UR36][R154.64+0x50] ;  /* 0x000050249a107981 */ /* 0x000e24000c1e1100 */
[----:B0-----:R-:W-:-:S05]  /*97f0*/  PRMT R3, R16, 0x8880, RZ ;  /* 0x0000888010037816 */ /* 0x001fca00000000ff */
[----:B------:R-:W-:-:S07]  /*9800*/  IMAD R2, R3, R18, RZ ;  /* 0x0000001203027224 */ /* 0x000fce00078e02ff */
.L_x_371:
[----:B------:R-:W-:Y:S05]  /*9810*/  BSYNC B1 ;  /* 0x0000000000017941 */ /* 0x000fea0003800000 */
.L_x_370:
[----:B0-----:R-:W-:Y:S01]  /*9820*/  @!P3 IMAD R3, R66, R17, R2 ;  /* 0x000000114203b224 */ /* 0x001fe200078e0202 */
[----:B------:R-:W-:Y:S04]  /*9830*/  BSSY B1, `(.L_x_372) ;  /* 0x0000006000017945 */ /* 0x000fe80003800000 */
[----:B------:R0:W-:Y:S01]  /*9840*/  @!P3 STG.E.U8 desc[UR36][R8.64+0x50], R3 ;  /* 0x000050030800b986 */ /* 0x0001e2000c101124 */
[----:B------:R-:W-:Y:S05]  /*9850*/  @P5 BRA `(.L_x_373) ;  /* 0x00000000000c5947 */ /* 0x000fea0003800000 */
[----:B------:R-:W0:Y:S02]  /*9860*/  LDG.E.U8 R16, desc[UR36][R154.64+0x51] ;  /* 0x000051249a107981 */ /* 0x000e24000c1e1100 */
[----:B0-----:R-:W-:-:S05]  /*9870*/  PRMT R3, R16, 0x8880, RZ ;  /* 0x0000888010037816 */ /* 0x001fca00000000ff */
[----:B------:R-:W-:-:S07]  /*9880*/  IMAD R2, R3, R18, RZ ;  /* 0x0000001203027224 */ /* 0x000fce00078e02ff */
.L_x_373:
[----:B------:R-:W-:Y:S05]  /*9890*/  BSYNC B1 ;  /* 0x0000000000017941 */ /* 0x000fea0003800000 */
.L_x_372:
[----:B------:R-:W-:Y:S01]  /*98a0*/  @!P5 IMAD R67, R67, R17, R2 ;  /* 0x000000114343d224 */ /* 0x000fe200078e0202 */
[----:B------:R-:W-:Y:S04]  /*98b0*/  BSSY B1, `(.L_x_374) ;  /* 0x0000006000017945 */ /* 0x000fe80003800000 */
[----:B------:R0:W-:Y:S01]  /*98c0*/  @!P5 STG.E.U8 desc[UR36][R8.64+0x51], R67 ;  /* 0x000051430800d986 */ /* 0x0001e2000c101124 */
[----:B------:R-:W-:Y:S05]  /*98d0*/  @P6 BRA `(.L_x_375) ;  /* 0x00000000000c6947 */ /* 0x000fea0003800000 */
[----:B------:R-:W0:Y:S02]  /*98e0*/  LDG.E.U8 R16, desc[UR36][R14.64+0x58] ;  /* 0x000058240e107981 */ /* 0x000e24000c1e1100 */
[----:B0-----:R-:W-:-:S05]  /*98f0*/  PRMT R3, R16, 0x8880, RZ ;  /* 0x0000888010037816 */ /* 0x001fca00000000ff */
[----:B------:R-:W-:-:S07]  /*9900*/  IMAD R2, R3, R18, RZ ;  /* 0x0000001203027224 */ /* 0x000fce00078e02ff */
.L_x_375:
[----:B------:R-:W-:Y:S05]  /*9910*/  BSYNC B1 ;  /* 0x0000000000017941 */ /* 0x000fea0003800000 */
.L_x_374:
[----:B0-----:R-:W-:Y:S01]  /*9920*/  @!P6 IMAD R3, R68, R17, R2 ;  /* 0x000000114403e224 */ /* 0x001fe200078e0202 */
[----:B------:R-:W-:Y:S04]  /*9930*/  BSSY B1, `(.L_x_376) ;  /* 0x0000006000017945 */ /* 0x000fe80003800000 */
[----:B------:R0:W-:Y:S01]  /*9940*/  @!P6 STG.E.U8 desc[UR36][R6.64+0x58], R3 ;  /* 0x000058030600e986 */ /* 0x0001e2000c101124 */
[----:B------:R-:W-:Y:S05]  /*9950*/  @P1 BRA `(.L_x_377) ;  /* 0x00000000000c1947 */ /* 0x000fea0003800000 */
[----:B------:R-:W0:Y:S02]  /*9960*/  LDG.E.U8 R16, desc[UR36][R14.64+0x59] ;  /* 0x000059240e107981 */ /* 0x000e24000c1e1100 */
[----:B0-----:R-:W-:-:S05]  /*9970*/  PRMT R3, R16, 0x8880, RZ ;  /* 0x0000888010037816 */ /* 0x001fca00000000ff */
[----:B------:R-:W-:-:S07]  /*9980*/  IMAD R2, R3, R18, RZ ;  /* 0x0000001203027224 */ /* 0x000fce00078e02ff */
.L_x_377:
[----:B------:R-:W-:Y:S05]  /*9990*/  BSYNC B1 ;  /* 0x0000000000017941 */ /* 0x000fea0003800000 */
.L_x_376:
        /* <DEDUP_REMOVED lines=12> */
.L_x_379:
[----:B------:R-:W-:Y:S05]  /*9a60*/  BSYNC B1 ;  /* 0x0000000000017941 */ /* 0x000fea0003800000 */
.L_x_378:
[----:B0-----:R-:W-:Y:S01]  /*9a70*/  @!P4 IMAD R3, R70, R17, R2 ;  /* 0x000000114603c224 */ /* 0x001fe200078e0202 */
[----:B------:R-:W-:Y:S04]  /*9a80*/  BSSY B1, `(.L_x_380) ;  /* 0x0000006000017945 */ /* 0x000fe80003800000 */
[----:B------:R0:W-:Y:S01]  /*9a90*/  @!P4 STG.E.U8 desc[UR36][R8.64+0x58], R3 ;  /* 0x000058030800c986 */ /* 0x0001e2000c101124 */
[----:B------:R-:W-:Y:S05]  /*9aa0*/  @P3 BRA `(.L_x_381) ;  /* 0x00000000000c3947 */ /* 0x000fea0003800000 */
[----:B------:R-:W0:Y:S02]  /*9ab0*/  LDG.E.U8 R16, desc[UR36][R154.64+0x59] ;  /* 0x000059249a107981 */ /* 0x000e24000c1e1100 */
[----:B0-----:R-:W-:-:S05]  /*9ac0*/  PRMT R3, R16, 0x8880, RZ ;  /* 0x0000888010037816 */ /* 0x001fca00000000ff */
[----:B------:R-:W-:-:S07]  /*9ad0*/  IMAD R2, R3, R18, RZ ;  /* 0x0000001203027224 */ /* 0x000fce00078e02ff */
.L_x_381:
[----:B------:R-:W-:Y:S05]  /*9ae0*/  BSYNC B1 ;  /* 0x0000000000017941 */ /* 0x000fea0003800000 */
.L_x_380:
[----:B------:R-:W-:Y:S01]  /*9af0*/  @!P3 IMAD R71, R71, R17, R2 ;  /* 0x000000114747b224 */ /* 0x000fe200078e0202 */
[----:B------:R-:W-:Y:S04]  /*9b00*/  BSSY B1, `(.L_x_382) ;  /* 0x0000006000017945 */ /* 0x000fe80003800000 */
[----:B------:R0:W-:Y:S01]  /*9b10*/  @!P3 STG.E.U8 desc[UR36][R8.64+0x59], R71 ;  /* 0x000059470800b986 */ /* 0x0001e2000c101124 */
[----:B------:R-:W-:Y:S05]  /*9b20*/  @P5 BRA `(.L_x_383) ;  /* 0x00000000000c5947 */ /* 0x000fea0003800000 */
[----:B------:R-:W0:Y:S02]  /*9b30*/  LDG.E.U8 R16, desc[UR36][R14.64+0x60] ;  /* 0x000060240e107981 */ /* 0x000e24000c1e1100 */
[----:B0-----:R-:W-:-:S05]  /*9b40*/  PRMT R3, R16, 0x8880, RZ ;  /* 0x0000888010037816 */ /* 0x001fca00000000ff */
[----:B------:R-:W-:-:S07]  /*9b50*/  IMAD R2, R3, R18, RZ ;  /* 0x0000001203027224 */ /* 0x000fce00078e02ff */
.L_x_383:
[----:B------:R-:W-:Y:S05]  /*9b60*/  BSYNC B1 ;  /* 0x0000000000017941 */ /* 0x000fea0003800000 */
.L_x_382:
[----:B0-----:R-:W-:Y:S01]  /*9b70*/  @!P5 IMAD R3, R72, R17, R2 ;  /* 0x000000114803d224 */ /* 0x001fe200078e0202 */
[----:B------:R-:W-:Y:S04]  /*9b80*/  BSSY B1, `(.L_x_384) ;  /* 0x0000006000017945 */ /* 0x000fe80003800000 */
[----:B------:R0:W-:Y:S01]  /*9b90*/  @!P5 STG.E.U8 desc[UR36][R6.64+0x60], R3 ;  /* 0x000060030600d986 */ /* 0x0001e2000c101124 */
[----:B------:R-:W-:Y:S05]  /*9ba0*/  @P6 BRA `(.L_x_385) ;  /* 0x00000000000c6947 */ /* 0x000fea0003800000 */
[----:B------:R-:W0:Y:S02]  /*9bb0*/  LDG.E.U8 R16, desc[UR36][R14.64+0x61] ;  /* 0x000061240e107981 */ /* 0x000e24000c1e1100 */
[----:B0-----:R-:W-:-:S05]  /*9bc0*/  PRMT R3, R16, 0x8880, RZ ;  /* 0x0000888010037816 */ /* 0x001fca00000000ff */
[----:B------:R-:W-:-:S07]  /*9bd0*/  IMAD R2, R3, R18, RZ ;  /* 0x0000001203027224 */ /* 0x000fce00078e02ff */
.L_x_385:
[----:B------:R-:W-:Y:S05]  /*9be0*/  BSYNC B1 ;  /* 0x0000000000017941 */ /* 0x000fea0003800000 */
.L_x_384:
[----:B------:R-:W-:Y:S01]  /*9bf0*/  @!P6 IMAD R73, R73, R17, R2 ;  /* 0x000000114949e224 */ /* 0x000fe200078e0202 */
[----:B------:R-:W-:Y:S04]  /*9c00*/  BSSY B1, `(.L_x_386) ;  /* 0x0000006000017945 */ /* 0x000fe80003800000 */
[----:B------:R0:W-:Y:S01]  /*9c10*/  @!P6 STG.E.U8 desc[UR36][R6.64+0x61], R73 ;  /* 0x000061490600e986 */ /* 0x0001e2000c101124 */
[----:B------:R-:W-:Y:S05]  /*9c20*/  @P1 BRA `(.L_x_387) ;  /* 0x00000000000c1947 */ /* 0x000fea0003800000 */
[----:B------:R-:W0:Y:S02]  /*9c30*/  LDG.E.U8 R16, desc[UR36][R154.64+0x60] ;  /* 0x000060249a107981 */ /* 0x000e24000c1e1100 */
[----:B0-----:R-:W-:-:S05]  /*9c40*/  PRMT R3, R16, 0x8880, RZ ;  /* 0x0000888010037816 */ /* 0x001fca00000000ff */
[----:B------:R-:W-:-:S07]  /*9c50*/  IMAD R2, R3, R18, RZ ;  /* 0x0000001203027224 */ /* 0x000fce00078e02ff */
.L_x_387:
[----:B------:R-:W-:Y:S05]  /*9c60*/  BSYNC B1 ;  /* 0x0000000000017941 */ /* 0x000fea0003800000 */
.L_x_386:
        /* <DEDUP_REMOVED lines=12> */
.L_x_389:
[----:B------:R-:W-:Y:S05]  /*9d30*/  BSYNC B1 ;  /* 0x0000000000017941 */ /* 0x000fea0003800000 */
.L_x_388:
[----:B------:R-:W-:Y:S01]  /*9d40*/  @!P4 IMAD R75, R75, R17, R2 ;  /* 0x000000114b4bc224 */ /* 0x000fe200078e0202 */
[----:B------:R-:W-:Y:S04]  /*9d50*/  BSSY B1, `(.L_x_390) ;  /* 0x0000006000017945 */ /* 0x000fe80003800000 */
[----:B------:R0:W-:Y:S01]  /*9d60*/  @!P4 STG.E.U8 desc[UR36][R8.64+0x61], R75 ;  /* 0x0000614b0800c986 */ /* 0x0001e2000c101124 */
[----:B------:R-:W-:Y:S05]  /*9d70*/  @P3 BRA `(.L_x_391) ;  /* 0x00000000000c3947 */ /* 0x000fea0003800000 */
[----:B------:R-:W0:Y:S02]  /*9d80*/  LDG.E.U8 R16, desc[UR36][R14.64+0x68] ;  /* 0x000068240e107981 */ /* 0x000e24000c1e1100 */
[----:B0-----:R-:W-:-:S05]  /*9d90*/  PRMT R3, R16, 0x8880, RZ ;  /* 0x0000888010037816 */ /* 0x001fca00000000ff */
[----:B------:R-:W-:-:S07]  /*9da0*/  IMAD R2, R3, R18, RZ ;  /* 0x0000001203027224 */ /* 0x000fce00078e02ff */
.L_x_391:
[----:B------:R-:W-:Y:S05]  /*9db0*/  BSYNC B1 ;  /* 0x0000000000017941 */ /* 0x000fea0003800000 */
.L_x_390:
[----:B0-----:R-:W-:Y:S01]  /*9dc0*/  @!P3 IMAD R3, R76, R17, R2 ;  /* 0x000000114c03b224 */ /* 0x001fe200078e0202 */
[----:B------:R-:W-:Y:S04]  /*9dd0*/  BSSY B1, `(.L_x_392) ;  /* 0x0000006000017945 */ /* 0x000fe80003800000 */
[----:B------:R0:W-:Y:S01]  /*9de0*/  @!P3 STG.E.U8 desc[UR36][R6.64+0x68], R3 ;  /* 0x000068030600b986 */ /* 0x0001e2000c101124 */
[----:B------:R-:W-:Y:S05]  /*9df0*/  @P5 BRA `(.L_x_393) ;  /* 0x00000000000c5947 */ /* 0x000fea0003800000 */
[----:B------:R-:W0:Y:S02]  /*9e00*/  LDG.E.U8 R16, desc[UR36][R14.64+0x69] ;  /* 0x000069240e107981 */ /* 0x000e24000c1e1100 */
[----:B0-----:R-:W-:-:S05]  /*9e10*/  PRMT R3, R16, 0x8880, RZ ;  /* 0x0000888010037816 */ /* 0x001fca00000000ff */
[----:B------:R-:W-:-:S07]  /*9e20*/  IMAD R2, R3, R18, RZ ;  /* 0x0000001203027224 */ /* 0x000fce00078e02ff */
.L_x_393:
[----:B------:R-:W-:Y:S05]  /*9e30*/  BSYNC B1 ;  /* 0x0000000000017941 */ /* 0x000fea0003800000 */
.L_x_392:
[----:B------:R-:W-:Y:S01]  /*9e40*/  @!P5 IMAD R77, R77, R17, R2 ;  /* 0x000000114d4dd224 */ /* 0x000fe200078e0202 */
[----:B------:R-:W-:Y:S04]  /*9e50*/  BSSY B1, `(.L_x_394) ;  /* 0x0000006000017945 */ /* 0x000fe80003800000 */
[----:B------:R0:W-:Y:S01]  /*9e60*/  @!P5 STG.E.U8 desc[UR36][R6.64+0x69], R77 ;  /* 0x0000694d0600d986 */ /* 0x0001e2000c101124 */
[----:B------:R-:W-:Y:S05]  /*9e70*/  @P6 BRA `(.L_x_395) ;  /* 0x00000000000c6947 */ /* 0x000fea0003800000 */
[----:B------:R-:W0:Y:S02]  /*9e80*/  LDG.E.U8 R16, desc[UR36][R154.64+0x68] ;  /* 0x000068249a107981 */ /* 0x000e24000c1e1100 */
[----:B0-----:R-:W-:-:S05]  /*9e90*/  PRMT R3, R16, 0x8880, RZ ;  /* 0x0000888010037816 */ /* 0x001fca00000000ff */
[----:B------:R-:W-:-:S07]  /*9ea0*/  IMAD R2, R3, R18, RZ ;  /* 0x0000001203027224 */ /* 0x000fce00078e02ff */
.L_x_395:
[----:B------:R-:W-:Y:S05]  /*9eb0*/  BSYNC B1 ;  /* 0x0000000000017941 */ /* 0x000fea0003800000 */
.L_x_394:
[----:B0-----:R-:W-:Y:S01]  /*9ec0*/  @!P6 IMAD R3, R78, R17, R2 ;  /* 0x000000114e03e224 */ /* 0x001fe200078e0202 */
[----:B------:R-:W-:Y:S04]  /*9ed0*/  BSSY B1, `(.L_x_396) ;  /* 0x0000006000017945 */ /* 0x000fe80003800000 */
[----:B------:R0:W-:Y:S01]  /*9ee0*/  @!P6 STG.E.U8 desc[UR36][R8.64+0x68], R3 ;  /* 0x000068030800e986 */ /* 0x0001e2000c101124 */
[----:B------:R-:W-:Y:S05]  /*9ef0*/  @P1 BRA `(.L_x_397) ;  /* 0x00000000000c1947 */ /* 0x000fea0003800000 */
[----:B------:R-:W0:Y:S02]  /*9f00*/  LDG.E.U8 R16, desc[UR36][R154.64+0x69] ;  /* 0x000069249a107981 */ /* 0x000e24000c1e1100 */
[----:B0-----:R-:W-:-:S05]  /*9f10*/  PRMT R3, R16, 0x8880, RZ ;  /* 0x0000888010037816 */ /* 0x001fca00000000ff */
[----:B------:R-:W-:-:S07]  /*9f20*/  IMAD R2, R3, R18, RZ ;  /* 0x0000001203027224 */ /* 0x000fce00078e02ff */
.L_x_397:
[----:B------:R-:W-:Y:S05]  /*9f30*/  BSYNC B1 ;  /* 0x0000000000017941 */ /* 0x000fea0003800000 */
.L_x_396:
        /* <DEDUP_REMOVED lines=12> */
.L_x_399:
[----:B------:R-:W-:Y:S05]  /*a000*/  BSYNC B1 ;  /* 0x0000000000017941 */ /* 0x000fea0003800000 */
.L_x_398:
[----:B0-----:R-:W-:Y:S01]  /*a010*/  @!P4 IMAD R3, R80, R17, R2 ;  /* 0x000000115003c224 */ /* 0x001fe200078e0202 */
[----:B------:R-:W-:Y:S04]  /*a020*/  BSSY B1, `(.L_x_400) ;  /* 0x0000006000017945 */ /* 0x000fe80003800000 */
[----:B------:R0:W-:Y:S01]  /*a030*/  @!P4 STG.E.U8 desc[UR36][R6.64+0x70], R3 ;  /* 0x000070030600c986 */ /* 0x0001e2000c101124 */
[----:B------:R-:W-:Y:S05]  /*a040*/  @P3 BRA `(.L_x_401) ;  /* 0x00000000000c3947 */ /* 0x000fea0003800000 */
[----:B------:R-:W0:Y:S02]  /*a050*/  LDG.E.U8 R16, desc[UR36][R14.64+0x71] ;  /* 0x000071240e107981 */ /* 0x000e24000c1e1100 */
[----:B0-----:R-:W-:-:S05]  /*a060*/  PRMT R3, R16, 0x8880, RZ ;  /* 0x0000888010037816 */ /* 0x001fca00000000ff */
[----:B------:R-:W-:-:S07]  /*a070*/  IMAD R2, R3, R18, RZ ;  /* 0x0000001203027224 */ /* 0x000fce00078e02ff */
.L_x_401:
[----:B------:R-:W-:Y:S05]  /*a080*/  BSYNC B1 ;  /* 0x0000000000017941 */ /* 0x000fea0003800000 */
.L_x_400:
[----:B------:R-:W-:Y:S01]  /*a090*/  @!P3 IMAD R81, R81, R17, R2 ;  /* 0x000000115151b224 */ /* 0x000fe200078e0202 */
[----:B------:R-:W-:Y:S04]  /*a0a0*/  BSSY B1, `(.L_x_402) ;  /* 0x0000006000017945 */ /* 0x000fe80003800000 */
[----:B------:R0:W-:Y:S01]  /*a0b0*/  @!P3 STG.E.U8 desc[UR36][R6.64+0x71], R81 ;  /* 0x000071510600b986 */ /* 0x0001e2000c101124 */
[----:B------:R-:W-:Y:S05]  /*a0c0*/  @P5 BRA `(.L_x_403) ;  /* 0x00000000000c5947 */ /* 0x000fea0003800000 */
[----:B------:R-:W0:Y:S02]  /*a0d0*/  LDG.E.U8 R16, desc[UR36][R154.64+0x70] ;  /* 0x000070249a107981 */ /* 0x000e24000c1e1100 */
[----:B0-----:R-:W-:-:S05]  /*a0e0*/  PRMT R3, R16, 0x8880, RZ ;  /* 0x0000888010037816 */ /* 0x001fca00000000ff */
[----:B------:R-:W-:-:S07]  /*a0f0*/  IMAD R2, R3, R18, RZ ;  /* 0x0000001203027224 */ /* 0x000fce00078e02ff */
.L_x_403:
[----:B------:R-:W-:Y:S05]  /*a100*/  BSYNC B1 ;  /* 0x0000000000017941 */ /* 0x000fea0003800000 */
.L_x_402:
[----:B0-----:R-:W-:Y:S01]  /*a110*/  @!P5 IMAD R3, R82, R17, R2 ;  /* 0x000000115203d224 */ /* 0x001fe200078e0202 */
[----:B------:R-:W-:Y:S04]  /*a120*/  BSSY B1, `(.L_x_404) ;  /* 0x0000006000017945 */ /* 0x000fe80003800000 */
[----:B------:R0:W-:Y:S01]  /*a130*/  @!P5 STG.E.U8 desc[UR36][R8.64+0x70], R3 ;  /* 0x000070030800d986 */ /* 0x0001e2000c101124 */
[----:B------:R-:W-:Y:S05]  /*a140*/  @P6 BRA `(.L_x_405) ;  /* 0x00000000000c6947 */ /* 0x000fea0003800000 */
[----:B------:R-:W0:Y:S02]  /*a150*/  LDG.E.U8 R16, desc[UR36][R154.64+0x71] ;  /* 0x000071249a107981 */ /* 0x000e24000c1e1100 */
[----:B0-----:R-:W-:-:S05]  /*a160*/  PRMT R3, R16, 0x8880, RZ ;  /* 0x0000888010037816 */ /* 0x001fca00000000ff */
[----:B------:R-:W-:-:S07]  /*a170*/  IMAD R2, R3, R18, RZ ;  /* 0x0000001203027224 */ /* 0x000fce00078e02ff */
.L_x_405:
[----:B------:R-:W-:Y:S05]  /*a180*/  BSYNC B1 ;  /* 0x0000000000017941 */ /* 0x000fea0003800000 */
.L_x_404:
[----:B------:R-:W-:Y:S01]  /*a190*/  @!P6 IMAD R83, R83, R17, R2 ;  /* 0x000000115353e224 */ /* 0x000fe200078e0202 */
[----:B------:R-:W-:Y:S04]  /*a1a0*/  BSSY B1, `(.L_x_406) ;  /* 0x0000006000017945 */ /* 0x000fe80003800000 */
[----:B------:R0:W-:Y:S01]  /*a1b0*/  @!P6 STG.E.U8 desc[UR36][R8.64+0x71], R83 ;  /* 0x000071530800e986 */ /* 0x0001e2000c101124 */
[----:B------:R-:W-:Y:S05]  /*a1c0*/  @P1 BRA `(.L_x_407) ;  /* 0x00000000000c1947 */ /* 0x000fea0003800000 */
[----:B------:R-:W0:Y:S02]  /*a1d0*/  LDG.E.U8 R16, desc[UR36][R14.64+0x78] ;  /* 0x000078240e107981 */ /* 0x000e24000c1e1100 */
[----:B0-----:R-:W-:-:S05]  /*a1e0*/  PRMT R3, R16, 0x8880, RZ ;  /* 0x0000888010037816 */ /* 0x001fca00000000ff */
[----:B------:R-:W-:-:S07]  /*a1f0*/  IMAD R2, R3, R18, RZ ;  /* 0x0000001203027224 */ /* 0x000fce00078e02ff */
.L_x_407:
[----:B------:R-:W-:Y:S05]  /*a200*/  BSYNC B1 ;  /* 0x0000000000017941 */ /* 0x000fea0003800000 */
.L_x_406:
        /* <DEDUP_REMOVED lines=12> */
.L_x_409:
[----:B------:R-:W-:Y:S05]  /*a2d0*/  BSYNC B1 ;  /* 0x0000000000017941 */ /* 0x000fea0003800000 */
.L_x_408:
[----:B------:R-:W-:Y:S01]  /*a2e0*/  @!P4 IMAD R85, R85, R17, R2 ;  /* 0x000000115555c224 */ /* 0x000fe200078e0202 */
[----:B------:R-:W-:Y:S04]  /*a2f0*/  BSSY B1, `(.L_x_410) ;  /* 0x0000006000017945 */ /* 0x000fe80003800000 */
[----:B------:R0:W-:Y:S01]  /*a300*/  @!P4 STG.E.U8 desc[UR36][R6.64+0x79], R85 ;  /* 0x000079550600c986 */ /* 0x0001e2000c101124 */
[----:B------:R-:W-:Y:S05]  /*a310*/  @P3 BRA `(.L_x_411) ;  /* 0x00000000000c3947 */ /* 0x000fea0003800000 */
[----:B------:R-:W0:Y:S02]  /*a320*/  LDG.E.U8 R16, desc[UR36][R154.64+0x78] ;  /* 0x000078249a107981 */ /* 0x000e24000c1e1100 */
[----:B0-----:R-:W-:-:S05]  /*a330*/  PRMT R3, R16, 0x8880, RZ ;  /* 0x0000888010037816 */ /* 0x001fca00000000ff */
[----:B------:R-:W-:-:S07]  /*a340*/  IMAD R2, R3, R18, RZ ;  /* 0x0000001203027224 */ /* 0x000fce00078e02ff */
.L_x_411:
[----:B------:R-:W-:Y:S05]  /*a350*/  BSYNC B1 ;  /* 0x0000000000017941 */ /* 0x000fea0003800000 */
.L_x_410:
[----:B0-----:R-:W-:Y:S01]  /*a360*/  @!P3 IMAD R3, R86, R17, R2 ;  /* 0x000000115603b224 */ /* 0x001fe200078e0202 */
[----:B------:R-:W-:Y:S04]  /*a370*/  BSSY B1, `(.L_x_412) ;  /* 0x0000006000017945 */ /* 0x000fe80003800000 */
[----:B------:R0:W-:Y:S01]  /*a380*/  @!P3 STG.E.U8 desc[UR36][R8.64+0x78], R3 ;  /* 0x000078030800b986 */ /* 0x0001e2000c101124 */
[----:B------:R-:W-:Y:S05]  /*a390*/  @P5 BRA `(.L_x_413) ;  /* 0x00000000000c5947 */ /* 0x000fea0003800000 */
[----:B------:R-:W0:Y:S02]  /*a3a0*/  LDG.E.U8 R16, desc[UR36][R154.64+0x79] ;  /* 0x000079249a107981 */ /* 0x000e24000c1e1100 */
[----:B0-----:R-:W-:-:S05]  /*a3b0*/  PRMT R3, R16, 0x8880, RZ ;  /* 0x0000888010037816 */ /* 0x001fca00000000ff */
[----:B------:R-:W-:-:S07]  /*a3c0*/  IMAD R2, R3, R18, RZ ;  /* 0x0000001203027224 */ /* 0x000fce00078e02ff */
.L_x_413:
[----:B------:R-:W-:Y:S05]  /*a3d0*/  BSYNC B1 ;  /* 0x0000000000017941 */ /* 0x000fea0003800000 */
.L_x_412:
[----:B------:R-:W-:Y:S01]  /*a3e0*/  @!P5 IMAD R87, R87, R17, R2 ;  /* 0x000000115757d224 */ /* 0x000fe200078e0202 */
[----:B------:R-:W-:Y:S04]  /*a3f0*/  BSSY B1, `(.L_x_414) ;  /* 0x0000006000017945 */ /* 0x000fe80003800000 */
[----:B------:R0:W-:Y:S01]  /*a400*/  @!P5 STG.E.U8 desc[UR36][R8.64+0x79], R87 ;  /* 0x000079570800d986 */ /* 0x0001e2000c101124 */
[----:B------:R-:W-:Y:S05]  /*a410*/  @P6 BRA `(.L_x_415) ;  /* 0x00000000000c6947 */ /* 0x000fea0003800000 */
[----:B------:R-:W0:Y:S02]  /*a420*/  LDG.E.U8 R16, desc[UR36][R14.64+0x80] ;  /* 0x000080240e107981 */ /* 0x000e24000c1e1100 */
[----:B0-----:R-:W-:-:S05]  /*a430*/  PRMT R3, R16, 0x8880, RZ ;  /* 0x0000888010037816 */ /* 0x001fca00000000ff */
[----:B------:R-:W-:-:S07]  /*a440*/  IMAD R2, R3, R18, RZ ;  /* 0x0000001203027224 */ /* 0x000fce00078e02ff */
.L_x_415:
[----:B------:R-:W-:Y:S05]  /*a450*/  BSYNC B1 ;  /* 0x0000000000017941 */ /* 0x000fea0003800000 */
.L_x_414:
[----:B0-----:R-:W-:Y:S01]  /*a460*/  @!P6 IMAD R3, R88, R17, R2 ;  /* 0x000000115803e224 */ /* 0x001fe200078e0202 */
[----:B------:R-:W-:Y:S04]  /*a470*/  BSSY B1, `(.L_x_416) ;  /* 0x0000006000017945 */ /* 0x000fe80003800000 */
[----:B------:R0:W-:Y:S01]  /*a480*/  @!P6 STG.E.U8 desc[UR36][R6.64+0x80], R3 ;  /* 0x000080030600e986 */ /* 0x0001e2000c101124 */
[----:B------:R-:W-:Y:S05]  /*a490*/  @P1 BRA `(.L_x_417) ;  /* 0x00000000000c1947 */ /* 0x000fea0003800000 */
[----:B------:R-:W0:Y:S02]  /*a4a0*/  LDG.E.U8 R16, desc[UR36][R14.64+0x81] ;  /* 0x000081240e107981 */ /* 0x000e24000c1e1100 */
[----:B0-----:R-:W-:-:S05]  /*a4b0*/  PRMT R3, R16, 0x8880, RZ ;  /* 0x0000888010037816 */ /* 0x001fca00000000ff */
[----:B------:R-:W-:-:S07]  /*a4c0*/  IMAD R2, R3, R18, RZ ;  /* 0x0000001203027224 */ /* 0x000fce00078e02ff */
.L_x_417:
[----:B------:R-:W-:Y:S05]  /*a4d0*/  BSYNC B1 ;  /* 0x0000000000017941 */ /* 0x000fea0003800000 */
.L_x_416:
        /* <DEDUP_REMOVED lines=12> */
.L_x_419:
[----:B------:R-:W-:Y:S05]  /*a5a0*/  BSYNC B1 ;  /* 0x0000000000017941 */ /* 0x000fea0003800000 */
.L_x_418:
[----:B0-----:R-:W-:Y:S01]  /*a5b0*/  @!P4 IMAD R3, R90, R17, R2 ;  /* 0x000000115a03c224 */ /* 0x001fe200078e0202 */
[----:B------:R-:W-:Y:S04]  /*a5c0*/  BSSY B1, `(.L_x_420) ;  /* 0x0000006000017945 */ /* 0x000fe80003800000 */
[----:B------:R0:W-:Y:S01]  /*a5d0*/  @!P4 STG.E.U8 desc[UR36][R8.64+0x80], R3 ;  /* 0x000080030800c986 */ /* 0x0001e2000c101124 */
[----:B------:R-:W-:Y:S05]  /*a5e0*/  @P3 BRA `(.L_x_421) ;  /* 0x00000000000c3947 */ /* 0x000fea0003800000 */
[----:B------:R-:W0:Y:S02]  /*a5f0*/  LDG.E.U8 R16, desc[UR36][R154.64+0x81] ;  /* 0x000081249a107981 */ /* 0x000e24000c1e1100 */
[----:B0-----:R-:W-:-:S05]  /*a600*/  PRMT R3, R16, 0x8880, RZ ;  /* 0x0000888010037816 */ /* 0x001fca00000000ff */
[----:B------:R-:W-:-:S07]  /*a610*/  IMAD R2, R3, R18, RZ ;  /* 0x0000001203027224 */ /* 0x000fce00078e02ff */
.L_x_421:
[----:B------:R-:W-:Y:S05]  /*a620*/  BSYNC B1 ;  /* 0x0000000000017941 */ /* 0x000fea0003800000 */
.L_x_420:
[----:B------:R-:W-:Y:S01]  /*a630*/  @!P3 IMAD R91, R91, R17, R2 ;  /* 0x000000115b5bb224 */ /* 0x000fe200078e0202 */
[----:B------:R-:W-:Y:S04]  /*a640*/  BSSY B1, `(.L_x_422) ;  /* 0x0000006000017945 */ /* 0x000fe80003800000 */
[----:B------:R0:W-:Y:S01]  /*a650*/  @!P3 STG.E.U8 desc[UR36][R8.64+0x81], R91 ;  /* 0x0000815b0800b986 */ /* 0x0001e2000c101124 */
[----:B------:R-:W-:Y:S05]  /*a660*/  @P5 BRA `(.L_x_423) ;  /* 0x00000000000c5947 */ /* 0x000fea0003800000 */
[----:B------:R-:W0:Y:S02]  /*a670*/  LDG.E.U8 R16, desc[UR36][R14.64+0x88] ;  /* 0x000088240e107981 */ /* 0x000e24000c1e1100 */
[----:B0-----:R-:W-:-:S05]  /*a680*/  PRMT R3, R16, 0x8880, RZ ;  /* 0x0000888010037816 */ /* 0x001fca00000000ff */
[----:B------:R-:W-:-:S07]  /*a690*/  IMAD R2, R3, R18, RZ ;  /* 0x0000001203027224 */ /* 0x000fce00078e02ff */
.L_x_423:
[----:B------:R-:W-:Y:S05]  /*a6a0*/  BSYNC B1 ;  /* 0x0000000000017941 */ /* 0x000fea0003800000 */
.L_x_422:
[----:B0-----:R-:W-:Y:S01]  /*a6b0*/  @!P5 IMAD R3, R92, R17, R2 ;  /* 0x000000115c03d224 */ /* 0x001fe200078e0202 */
[----:B------:R-:W-:Y:S04]  /*a6c0*/  BSSY B1, `(.L_x_424) ;  /* 0x0000006000017945 */ /* 0x000fe80003800000 */
[----:B------:R0:W-:Y:S01]  /*a6d0*/  @!P5 STG.E.U8 desc[UR36][R6.64+0x88], R3 ;  /* 0x000088030600d986 */ /* 0x0001e2000c101124 */
[----:B------:R-:W-:Y:S05]  /*a6e0*/  @P6 BRA `(.L_x_425) ;  /* 0x00000000000c6947 */ /* 0x000fea0003800000 */
[----:B------:R-:W0:Y:S02]  /*a6f0*/  LDG.E.U8 R16, desc[UR36][R14.64+0x89] ;  /* 0x000089240e107981 */ /* 0x000e24000c1e1100 */
[----:B0-----:R-:W-:-:S05]  /*a700*/  PRMT R3, R16, 0x8880, RZ ;  /* 0x0000888010037816 */ /* 0x001fca00000000ff */
[----:B------:R-:W-:-:S07]  /*a710*/  IMAD R2, R3, R18, RZ ;  /* 0x0000001203027224 */ /* 0x000fce00078e02ff */
.L_x_425:
[----:B------:R-:W-:Y:S05]  /*a720*/  BSYNC B1 ;  /* 0x0000000000017941 */ /* 0x000fea0003800000 */
.L_x_424:
[----:B------:R-:W-:Y:S01]  /*a730*/  @!P6 IMAD R93, R93, R17, R2 ;  /* 0x000000115d5de224 */ /* 0x000fe200078e0202 */
[----:B------:R-:W-:Y:S04]  /*a740*/  BSSY B1, `(.L_x_426) ;  /* 0x0000006000017945 */ /* 0x000fe80003800000 */
[----:B------:R0:W-:Y:S01]  /*a750*/  @!P6 STG.E.U8 desc[UR36][R6.64+0x89], R93 ;  /* 0x0000895d0600e986 */ /* 0x0001e2000c101124 */
[----:B------:R-:W-:Y:S05]  /*a760*/  @P1 BRA `(.L_x_427) ;  /* 0x00000000000c1947 */ /* 0x000fea0003800000 */
[----:B------:R-:W0:Y:S02]  /*a770*/  LDG.E.U8 R16, desc[UR36][R154.64+0x88] ;  /* 0x000088249a107981 */ /* 0x000e24000c1e1100 */
[----:B0-----:R-:W-:-:S05]  /*a780*/  PRMT R3, R16, 0x8880, RZ ;  /* 0x0000888010037816 */ /* 0x001fca00000000ff */
[----:B------:R-:W-:-:S07]  /*a790*/  IMAD R2, R3, R18, RZ ;  /* 0x0000001203027224 */ /* 0x000fce00078e02ff */
.L_x_427:
[----:B------:R-:W-:Y:S05]  /*a7a0*/  BSYNC B1 ;  /* 0x0000000000017941 */ /* 0x000fea0003800000 */
.L_x_426:
        /* <DEDUP_REMOVED lines=12> */
.L_x_429:
[----:B------:R-:W-:Y:S05]  /*a870*/  BSYNC B1 ;  /* 0x0000000000017941 */ /* 0x000fea0003800000 */
.L_x_428:
[----:B------:R-:W-:Y:S01]  /*a880*/  @!P4 IMAD R95, R95, R17, R2 ;  /* 0x000000115f5fc224 */ /* 0x000fe200078e0202 */
[----:B------:R-:W-:Y:S04]  /*a890*/  BSSY B1, `(.L_x_430) ;  /* 0x0000006000017945 */ /* 0x000fe80003800000 */
[----:B------:R0:W-:Y:S01]  /*a8a0*/  @!P4 STG.E.U8 desc[UR36][R8.64+0x89], R95 ;  /* 0x0000895f0800c986 */ /* 0x0001e2000c101124 */
[----:B------:R-:W-:Y:S05]  /*a8b0*/  @P3 BRA `(.L_x_431) ;  /* 0x00000000000c3947 */ /* 0x000fea0003800000 */
[----:B------:R-:W0:Y:S02]  /*a8c0*/  LDG.E.U8 R16, desc[UR36][R14.64+0x90] ;  /* 0x000090240e107981 */ /* 0x000e24000c1e1100 */
[----:B0-----:R-:W-:-:S05]  /*a8d0*/  PRMT R3, R16, 0x8880, RZ ;  /* 0x0000888010037816 */ /* 0x001fca00000000ff */
[----:B------:R-:W-:-:S07]  /*a8e0*/  IMAD R2, R3, R18, RZ ;  /* 0x0000001203027224 */ /* 0x000fce00078e02ff */
.L_x_431:
[----:B------:R-:W-:Y:S05]  /*a8f0*/  BSYNC B1 ;  /* 0x0000000000017941 */ /* 0x000fea0003800000 */
.L_x_430:
[----:B0-----:R-:W-:Y:S01]  /*a900*/  @!P3 IMAD R3, R96, R17, R2 ;  /* 0x000000116003b224 */ /* 0x001fe200078e0202 */
[----:B------:R-:W-:Y:S04]  /*a910*/  BSSY B1, `(.L_x_432) ;  /* 0x0000006000017945 */ /* 0x000fe80003800000 */
[----:B------:R0:W-:Y:S01]  /*a920*/  @!P3 STG.E.U8 desc[UR36][R6.64+0x90], R3 ;  /* 0x000090030600b986 */ /* 0x0001e2000c101124 */
[----:B------:R-:W-:Y:S05]  /*a930*/  @P5 BRA `(.L_x_433) ;  /* 0x00000000000c5947 */ /* 0x000fea0003800000 */
[----:B------:R-:W0:Y:S02]  /*a940*/  LDG.E.U8 R16, desc[UR36][R14.64+0x91] ;  /* 0x000091240e107981 */ /* 0x000e24000c1e1100 */
[----:B0-----:R-:W-:-:S05]  /*a950*/  PRMT R3, R16, 0x8880, RZ ;  /* 0x0000888010037816 */ /* 0x001fca00000000ff */
[----:B------:R-:W-:-:S07]  /*a960*/  IMAD R2, R3, R18, RZ ;  /* 0x0000001203027224 */ /* 0x000fce00078e02ff */
.L_x_433:
[----:B------:R-:W-:Y:S05]  /*a970*/  BSYNC B1 ;  /* 0x0000000000017941 */ /* 0x000fea0003800000 */
.L_x_432:
[----:B------:R-:W-:Y:S01]  /*a980*/  @!P5 IMAD R97, R97, R17, R2 ;  /* 0x000000116161d224 */ /* 0x000fe200078e0202 */
[----:B------:R-:W-:Y:S04]  /*a990*/  BSSY B1, `(.L_x_434) ;  /* 0x0000006000017945 */ /* 0x000fe80003800000 */
[----:B------:R0:W-:Y:S01]  /*a9a0*/  @!P5 STG.E.U8 desc[UR36][R6.64+0x91], R97 ;  /* 0x000091610600d986 */ /* 0x0001e2000c101124 */
[----:B------:R-:W-:Y:S05]  /*a9b0*/  @P6 BRA `(.L_x_435) ;  /* 0x00000000000c6947 */ /* 0x000fea0003800000 */
[----:B------:R-:W0:Y:S02]  /*a9c0*/  LDG.E.U8 R16, desc[UR36][R154.64+0x90] ;  /* 0x000090249a107981 */ /* 0x000e24000c1e1100 */
[----:B0-----:R-:W-:-:S05]  /*a9d0*/  PRMT R3, R16, 0x8880, RZ ;  /* 0x0000888010037816 */ /* 0x001fca00000000ff */
[----:B------:R-:W-:-:S07]  /*a9e0*/  IMAD R2, R3, R18, RZ ;  /* 0x0000001203027224 */ /* 0x000fce00078e02ff */
.L_x_435:
[----:B------:R-:W-:Y:S05]  /*a9f0*/  BSYNC B1 ;  /* 0x0000000000017941 */ /* 0x000fea0003800000 */
.L_x_434:
[----:B0-----:R-:W-:Y:S01]  /*aa00*/  @!P6 IMAD R3, R98, R17, R2 ;  /* 0x000000116203e224 */ /* 0x001fe200078e0202 */
[----:B------:R-:W-:Y:S04]  /*aa10*/  BSSY B1, `(.L_x_436) ;  /* 0x0000006000017945 */ /* 0x000fe80003800000 */
[----:B------:R0:W-:Y:S01]  /*aa20*/  @!P6 STG.E.U8 desc[UR36][R8.64+0x90], R3 ;  /* 0x000090030800e986 */ /* 0x0001e2000c101124 */
[----:B------:R-:W-:Y:S05]  /*aa30*/  @P1 BRA `(.L_x_437) ;  /* 0x00000000000c1947 */ /* 0x000fea0003800000 */
[----:B------:R-:W0:Y:S02]  /*aa40*/  LDG.E.U8 R16, desc[UR36][R154.64+0x91] ;  /* 0x000091249a107981 */ /* 0x000e24000c1e1100 */
[----:B0-----:R-:W-:-:S05]  /*aa50*/  PRMT R3, R16, 0x8880, RZ ;  /* 0x0000888010037816 */ /* 0x001fca00000000ff */
[----:B------:R-:W-:-:S07]  /*aa60*/  IMAD R2, R3, R18, RZ ;  /* 0x0000001203027224 */ /* 0x000fce00078e02ff */
.L_x_437:
[----:B------:R-:W-:Y:S05]  /*aa70*/  BSYNC B1 ;  /* 0x0000000000017941 */ /* 0x000fea0003800000 */
.L_x_436:
        /* <DEDUP_REMOVED lines=12> */
.L_x_439:
[----:B------:R-:W-:Y:S05]  /*ab40*/  BSYNC B1 ;  /* 0x0000000000017941 */ /* 0x000fea0003800000 */
.L_x_438:
[----:B0-----:R-:W-:Y:S01]  /*ab50*/  @!P4 IMAD R3, R100, R17, R2 ;  /* 0x000000116403c224 */ /* 0x001fe200078e0202 */
[----:B------:R-:W-:Y:S04]  /*ab60*/  BSSY B1, `(.L_x_440) ;  /* 0x0000006000017945 */ /* 0x000fe80003800000 */
[----:B------:R0:W-:Y:S01]  /*ab70*/  @!P4 STG.E.U8 desc[UR36][R6.64+0x98], R3 ;  /* 0x000098030600c986 */ /* 0x0001e2000c101124 */
[----:B------:R-:W-:Y:S05]  /*ab80*/  @P3 BRA `(.L_x_441) ;  /* 0x00000000000c3947 */ /* 0x000fea0003800000 */
[----:B------:R-:W0:Y:S02]  /*ab90*/  LDG.E.U8 R16, desc[UR36][R14.64+0x99] ;  /* 0x000099240e107981 */ /* 0x000e24000c1e1100 */
[----:B0-----:R-:W-:-:S05]  /*aba0*/  PRMT R3, R16, 0x8880, RZ ;  /* 0x0000888010037816 */ /* 0x001fca00000000ff */
[----:B------:R-:W-:-:S07]  /*abb0*/  IMAD R2, R3, R18, RZ ;  /* 0x0000001203027224 */ /* 0x000fce00078e02ff */
.L_x_441:
[----:B------:R-:W-:Y:S05]  /*abc0*/  BSYNC B1 ;  /* 0x0000000000017941 */ /* 0x000fea0003800000 */
.L_x_440:
[----:B------:R-:W-:Y:S01]  /*abd0*/  @!P3 IMAD R101, R101, R17, R2 ;  /* 0x000000116565b224 */ /* 0x000fe200078e0202 */
[----:B------:R-:W-:Y:S04]  /*abe0*/  BSSY B1, `(.L_x_442) ;  /* 0x0000006000017945 */ /* 0x000fe80003800000 */
[----:B------:R0:W-:Y:S01]  /*abf0*/  @!P3 STG.E.U8 desc[UR36][R6.64+0x99], R101 ;  /* 0x000099650600b986 */ /* 0x0001e2000c101124 */
[----:B------:R-:W-:Y:S05]  /*ac00*/  @P5 BRA `(.L_x_443) ;  /* 0x00000000000c5947 */ /* 0x000fea0003800000 */
[----:B------:R-:W0:Y:S02]  /*ac10*/  LDG.E.U8 R16, desc[UR36][R154.64+0x98] ;  /* 0x000098249a107981 */ /* 0x000e24000c1e1100 */
[----:B0-----:R-:W-:-:S05]  /*ac20*/  PRMT R3, R16, 0x8880, RZ ;  /* 0x0000888010037816 */ /* 0x001fca00000000ff */
[----:B------:R-:W-:-:S07]  /*ac30*/  IMAD R2, R3, R18, RZ ;  /* 0x0000001203027224 */ /* 0x000fce00078e02ff */
.L_x_443:
[----:B------:R-:W-:Y:S05]  /*ac40*/  BSYNC B1 ;  /* 0x0000000000017941 */ /* 0x000fea0003800000 */
.L_x_442:
[----:B0-----:R-:W-:Y:S01]  /*ac50*/  @!P5 IMAD R3, R102, R17, R2 ;  /* 0x000000116603d224 */ /* 0x001fe200078e0202 */
[----:B------:R-:W-:Y:S04]  /*ac60*/  BSSY B1, `(.L_x_444) ;  /* 0x0000006000017945 */ /* 0x000fe80003800000 */
[----:B------:R0:W-:Y:S01]  /*ac70*/  @!P5 STG.E.U8 desc[UR36][R8.64+0x98], R3 ;  /* 0x000098030800d986 */ /* 0x0001e2000c101124 */
[----:B------:R-:W-:Y:S05]  /*ac80*/  @P6 BRA `(.L_x_445) ;  /* 0x00000000000c6947 */ /* 0x000fea0003800000 */
[----:B------:R-:W0:Y:S02]  /*ac90*/  LDG.E.U8 R16, desc[UR36][R154.64+0x99] ;  /* 0x000099249a107981 */ /* 0x000e24000c1e1100 */
[----:B0-----:R-:W-:-:S05]  /*aca0*/  PRMT R3, R16, 0x8880, RZ ;  /* 0x0000888010037816 */ /* 0x001fca00000000ff */
[----:B------:R-:W-:-:S07]  /*acb0*/  IMAD R2, R3, R18, RZ ;  /* 0x0000001203027224 */ /* 0x000fce00078e02ff */
.L_x_445:
[----:B------:R-:W-:Y:S05]  /*acc0*/  BSYNC B1 ;  /* 0x0000000000017941 */ /* 0x000fea0003800000 */
.L_x_444:
[----:B------:R-:W-:Y:S01]  /*acd0*/  @!P6 IMAD R103, R103, R17, R2 ;  /* 0x000000116767e224 */ /* 0x000fe200078e0202 */
[----:B------:R-:W-:Y:S04]  /*ace0*/  BSSY B1, `(.L_x_446) ;  /* 0x0000006000017945 */ /* 0x000fe80003800000 */
[----:B------:R0:W-:Y:S01]  /*acf0*/  @!P6 STG.E.U8 desc[UR36][R8.64+0x99], R103 ;  /* 0x000099670800e986 */ /* 0x0001e2000c101124 */
[----:B------:R-:W-:Y:S05]  /*ad00*/  @P1 BRA `(.L_x_447) ;  /* 0x00000000000c1947 */ /* 0x000fea0003800000 */
[----:B------:R-:W0:Y:S02]  /*ad10*/  LDG.E.U8 R16, desc[UR36][R14.64+0xa0] ;  /* 0x0000a0240e107981 */ /* 0x000e24000c1e1100 */
[----:B0-----:R-:W-:-:S05]  /*ad20*/  PRMT R3, R16, 0x8880, RZ ;  /* 0x0000888010037816 */ /* 0x001fca00000000ff */
[----:B------:R-:W-:-:S07]  /*ad30*/  IMAD R2, R3, R18, RZ ;  /* 0x0000001203027224 */ /* 0x000fce00078e02ff */
.L_x_447:
[----:B------:R-:W-:Y:S05]  /*ad40*/  BSYNC B1 ;  /* 0x0000000000017941 */ /* 0x000fea0003800000 */
.L_x_446:
        /* <DEDUP_REMOVED lines=12> */
.L_x_449:
[----:B------:R-:W-:Y:S05]  /*ae10*/  BSYNC B1 ;  /* 0x0000000000017941 */ /* 0x000fea0003800000 */
.L_x_448:
[----:B------:R-:W-:Y:S01]  /*ae20*/  @!P4 IMAD R105, R105, R17, R2 ;  /* 0x000000116969c224 */ /* 0x000fe200078e0202 */
[----:B------:R-:W-:Y:S04]  /*ae30*/  BSSY B1, `(.L_x_450) ;  /* 0x0000006000017945 */ /* 0x000fe80003800000 */
[----:B------:R0:W-:Y:S01]  /*ae40*/  @!P4 STG.E.U8 desc[UR36][R6.64+0xa1], R105 ;  /* 0x0000a1690600c986 */ /* 0x0001e2000c101124 */
[----:B------:R-:W-:Y:S05]  /*ae50*/  @P3 BRA `(.L_x_451) ;  /* 0x00000000000c3947 */ /* 0x000fea0003800000 */
[----:B------:R-:W0:Y:S02]  /*ae60*/  LDG.E.U8 R16, desc[UR36][R154.64+0xa0] ;  /* 0x0000a0249a107981 */ /* 0x000e24000c1e1100 */
[----:B0-----:R-:W-:-:S05]  /*ae70*/  PRMT R3, R16, 0x8880, RZ ;  /* 0x0000888010037816 */ /* 0x001fca00000000ff */
[----:B------:R-:W-:-:S07]  /*ae80*/  IMAD R2, R3, R18, RZ ;  /* 0x0000001203027224 */ /* 0x000fce00078e02ff */
.L_x_451:
[----:B------:R-:W-:Y:S05]  /*ae90*/  BSYNC B1 ;  /* 0x0000000000017941 */ /* 0x000fea0003800000 */
.L_x_450:
[----:B0-----:R-:W-:Y:S01]  /*aea0*/  @!P3 IMAD R3, R106, R17, R2 ;  /* 0x000000116a03b224 */ /* 0x001fe200078e0202 */
[----:B------:R-:W-:Y:S04]  /*aeb0*/  BSSY B1, `(.L_x_452) ;  /* 0x0000006000017945 */ /* 0x000fe80003800000 */
[----:B------:R0:W-:Y:S01]  /*aec0*/  @!P3 STG.E.U8 desc[UR36][R8.64+0xa0], R3 ;  /* 0x0000a0030800b986 */ /* 0x0001e2000c101124 */
[----:B------:R-:W-:Y:S05]  /*aed0*/  @P5 BRA `(.L_x_453) ;  /* 0x00000000000c5947 */ /* 0x000fea0003800000 */
[----:B------:R-:W0:Y:S02]  /*aee0*/  LDG.E.U8 R16, desc[UR36][R154.64+0xa1] ;  /* 0x0000a1249a107981 */ /* 0x000e24000c1e1100 */
[----:B0-----:R-:W-:-:S05]  /*aef0*/  PRMT R3, R16, 0x8880, RZ ;  /* 0x0000888010037816 */ /* 0x001fca00000000ff */
[----:B------:R-:W-:-:S07]  /*af00*/  IMAD R2, R3, R18, RZ ;  /* 0x0000001203027224 */ /* 0x000fce00078e02ff */
.L_x_453:
[----:B------:R-:W-:Y:S05]  /*af10*/  BSYNC B1 ;  /* 0x0000000000017941 */ /* 0x000fea0003800000 */
.L_x_452:
[----:B------:R-:W-:Y:S01]  /*af20*/  @!P5 IMAD R107, R107, R17, R2 ;  /* 0x000000116b6bd224 */ /* 0x000fe200078e0202 */
[----:B------:R-:W-:Y:S04]  /*af30*/  BSSY B1, `(.L_x_454) ;  /* 0x0000006000017945 */ /* 0x000fe80003800000 */
[----:B------:R0:W-:Y:S01]  /*af40*/  @!P5 STG.E.U8 desc[UR36][R8.64+0xa1], R107 ;  /* 0x0000a16b0800d986 */ /* 0x0001e2000c101124 */
[----:B------:R-:W-:Y:S05]  /*af50*/  @P6 BRA `(.L_x_455) ;  /* 0x00000000000c6947 */ /* 0x000fea0003800000 */
[----:B------:R-:W0:Y:S02]  /*af60*/  LDG.E.U8 R16, desc[UR36][R14.64+0xa8] ;  /* 0x0000a8240e107981 */ /* 0x000e24000c1e1100 */
[----:B0-----:R-:W-:-:S05]  /*af70*/  PRMT R3, R16, 0x8880, RZ ;  /* 0x0000888010037816 */ /* 0x001fca00000000ff */
[----:B------:R-:W-:-:S07]  /*af80*/  IMAD R2, R3, R18, RZ ;  /* 0x0000001203027224 */ /* 0x000fce00078e02ff */
.L_x_455:
[----:B------:R-:W-:Y:S05]  /*af90*/  BSYNC B1 ;  /* 0x0000000000017941 */ /* 0x000fea0003800000 */
.L_x_454:
[----:B0-----:R-:W-:Y:S01]  /*afa0*/  @!P6 IMAD R3, R108, R17, R2 ;  /* 0x000000116c03e224 */ /* 0x001fe200078e0202 */
[----:B------:R-:W-:Y:S04]  /*afb0*/  BSSY B1, `(.L_x_456) ;  /* 0x0000006000017945 */ /* 0x000fe80003800000 */
[----:B------:R0:W-:Y:S01]  /*afc0*/  @!P6 STG.E.U8 desc[UR36][R6.64+0xa8], R3 ;  /* 0x0000a8030600e986 */ /* 0x0001e2000c101124 */
[----:B------:R-:W-:Y:S05]  /*afd0*/  @P1 BRA `(.L_x_457) ;  /* 0x00000000000c1947 */ /* 0x000fea0003800000 */
[----:B------:R-:W0:Y:S02]  /*afe0*/  LDG.E.U8 R16, desc[UR36][R14.64+0xa9] ;  /* 0x0000a9240e107981 */ /* 0x000e24000c1e1100 */
[----:B0-----:R-:W-:-:S05]  /*aff0*/  PRMT R3, R16, 0x8880, RZ ;  /* 0x0000888010037816 */ /* 0x001fca00000000ff */
[----:B------:R-:W-:-:S07]  /*b000*/  IMAD R2, R3, R18, RZ ;  /* 0x0000001203027224 */ /* 0x000fce00078e02ff */
.L_x_457:
[----:B------:R-:W-:Y:S05]  /*b010*/  BSYNC B1 ;  /* 0x0000000000017941 */ /* 0x000fea0003800000 */
.L_x_456:
        /* <DEDUP_REMOVED lines=12> */
.L_x_459:
[----:B------:R-:W-:Y:S05]  /*b0e0*/  BSYNC B1 ;  /* 0x0000000000017941 */ /* 0x000fea0003800000 */
.L_x_458:
[----:B0-----:R-:W-:Y:S01]  /*b0f0*/  @!P4 IMAD R3, R110, R17, R2 ;  /* 0x000000116e03c224 */ /* 0x001fe200078e0202 */
[----:B------:R-:W-:Y:S04]  /*b100*/  BSSY B1, `(.L_x_460) ;  /* 0x0000006000017945 */ /* 0x000fe80003800000 */
[----:B------:R0:W-:Y:S01]  /*b110*/  @!P4 STG.E.U8 desc[UR36][R8.64+0xa8], R3 ;  /* 0x0000a8030800c986 */ /* 0x0001e2000c101124 */
[----:B------:R-:W-:Y:S05]  /*b120*/  @P3 BRA `(.L_x_461) ;  /* 0x00000000000c3947 */ /* 0x000fea0003800000 */
[----:B------:R-:W0:Y:S02]  /*b130*/  LDG.E.U8 R16, desc[UR36][R154.64+0xa9] ;  /* 0x0000a9249a107981 */ /* 0x000e24000c1e1100 */
[----:B0-----:R-:W-:-:S05]  /*b140*/  PRMT R3, R16, 0x8880, RZ ;  /* 0x0000888010037816 */ /* 0x001fca00000000ff */
[----:B------:R-:W-:-:S07]  /*b150*/  IMAD R2, R3, R18, RZ ;  /* 0x0000001203027224 */ /* 0x000fce00078e02ff */
.L_x_461:
[----:B------:R-:W-:Y:S05]  /*b160*/  BSYNC B1 ;  /* 0x0000000000017941 */ /* 0x000fea0003800000 */
.L_x_460:
[----:B------:R-:W-:Y:S01]  /*b170*/  @!P3 IMAD R111, R111, R17, R2 ;  /* 0x000000116f6fb224 */ /* 0x000fe200078e0202 */
[----:B------:R-:W-:Y:S04]  /*b180*/  BSSY B1, `(.L_x_462) ;  /* 0x0000006000017945 */ /* 0x000fe80003800000 */
[----:B------:R0:W-:Y:S01]  /*b190*/  @!P3 STG.E.U8 desc[UR36][R8.64+0xa9], R111 ;  /* 0x0000a96f0800b986 */ /* 0x0001e2000c101124 */
[----:B------:R-:W-:Y:S05]  /*b1a0*/  @P5 BRA `(.L_x_463) ;  /* 0x00000000000c5947 */ /* 0x000fea0003800000 */
[----:B------:R-:W0:Y:S02]  /*b1b0*/  LDG.E.U8 R16, desc[UR36][R14.64+0xb0] ;  /* 0x0000b0240e107981 */ /* 0x000e24000c1e1100 */
[----:B0-----:R-:W-:-:S05]  /*b1c0*/  PRMT R3, R16, 0x8880, RZ ;  /* 0x0000888010037816 */ /* 0x001fca00000000ff */
[----:B------:R-:W-:-:S07]  /*b1d0*/  IMAD R2, R3, R18, RZ ;  /* 0x0000001203027224 */ /* 0x000fce00078e02ff */
.L_x_463:
[----:B------:R-:W-:Y:S05]  /*b1e0*/  BSYNC B1 ;  /* 0x0000000000017941 */ /* 0x000fea0003800000 */
.L_x_462:
[----:B0-----:R-:W-:Y:S01]  /*b1f0*/  @!P5 IMAD R3, R112, R17, R2 ;  /* 0x000000117003d224 */ /* 0x001fe200078e0202 */
[----:B------:R-:W-:Y:S04]  /*b200*/  BSSY B1, `(.L_x_464) ;  /* 0x0000006000017945 */ /* 0x000fe80003800000 */
[----:B------:R0:W-:Y:S01]  /*b210*/  @!P5 STG.E.U8 desc[UR36][R6.64+0xb0], R3 ;  /* 0x0000b0030600d986 */ /* 0x0001e2000c101124 */
[----:B------:R-:W-:Y:S05]  /*b220*/  @P6 BRA `(.L_x_465) ;  /* 0x00000000000c6947 */ /* 0x000fea0003800000 */
[----:B------:R-:W0:Y:S02]  /*b230*/  LDG.E.U8 R16, desc[UR36][R14.64+0xb1] ;  /* 0x0000b1240e107981 */ /* 0x000e24000c1e1100 */
[----:B0-----:R-:W-:-:S05]  /*b240*/  PRMT R3, R16, 0x8880, RZ ;  /* 0x0000888010037816 */ /* 0x001fca00000000ff */
[----:B------:R-:W-:-:S07]  /*b250*/  IMAD R2, R3, R18, RZ ;  /* 0x0000001203027224 */ /* 0x000fce00078e02ff */
.L_x_465:
[----:B------:R-:W-:Y:S05]  /*b260*/  BSYNC B1 ;  /* 0x0000000000017941 */ /* 0x000fea0003800000 */
.L_x_464:
[----:B------:R-:W-:Y:S01]  /*b270*/  @!P6 IMAD R113, R113, R17, R2 ;  /* 0x000000117171e224 */ /* 0x000fe200078e0202 */
[----:B------:R-:W-:Y:S04]  /*b280*/  BSSY B1, `(.L_x_466) ;  /* 0x0000006000017945 */ /* 0x000fe80003800000 */
[----:B------:R0:W-:Y:S01]  /*b290*/  @!P6 STG.E.U8 desc[UR36][R6.64+0xb1], R113 ;  /* 0x0000b1710600e986 */ /* 0x0001e2000c101124 */
[----:B------:R-:W-:Y:S05]  /*b2a0*/  @P1 BRA `(.L_x_467) ;  /* 0x00000000000c1947 */ /* 0x000fea0003800000 */
[----:B------:R-:W0:Y:S02]  /*b2b0*/  LDG.E.U8 R16, desc[UR36][R154.64+0xb0] ;  /* 0x0000b0249a107981 */ /* 0x000e24000c1e1100 */
[----:B0-----:R-:W-:-:S05]  /*b2c0*/  PRMT R3, R16, 0x8880, RZ ;  /* 0x0000888010037816 */ /* 0x001fca00000000ff */
[----:B------:R-:W-:-:S07]  /*b2d0*/  IMAD R2, R3, R18, RZ ;  /* 0x0000001203027224 */ /* 0x000fce00078e02ff */
.L_x_467:
[----:B------:R-:W-:Y:S05]  /*b2e0*/  BSYNC B1 ;  /* 0x0000000000017941 */ /* 0x000fea0003800000 */
.L_x_466:
        /* <DEDUP_REMOVED lines=12> */
.L_x_469:
[----:B------:R-:W-:Y:S05]  /*b3b0*/  BSYNC B1 ;  /* 0x0000000000017941 */ /* 0x000fea0003800000 */
.L_x_468:
[----:B------:R-:W-:Y:S01]  /*b3c0*/  @!P4 IMAD R115, R115, R17, R2 ;  /* 0x000000117373c224 */ /* 0x000fe200078e0202 */
[----:B------:R-:W-:Y:S04]  /*b3d0*/  BSSY B1, `(.L_x_470) ;  /* 0x0000006000017945 */ /* 0x000fe80003800000 */
[----:B------:R0:W-:Y:S01]  /*b3e0*/  @!P4 STG.E.U8 desc[UR36][R8.64+0xb1], R115 ;  /* 0x0000b1730800c986 */ /* 0x0001e2000c101124 */
[----:B------:R-:W-:Y:S05]  /*b3f0*/  @P3 BRA `(.L_x_471) ;  /* 0x00000000000c3947 */ /* 0x000fea0003800000 */
[----:B------:R-:W0:Y:S02]  /*b400*/  LDG.E.U8 R16, desc[UR36][R14.64+0xb8] ;  /* 0x0000b8240e107981 */ /* 0x000e24000c1e1100 */
[----:B0-----:R-:W-:-:S05]  /*b410*/  PRMT R3, R16, 0x8880, RZ ;  /* 0x0000888010037816 */ /* 0x001fca00000000ff */
[----:B------:R-:W-:-:S07]  /*b420*/  IMAD R2, R3, R18, RZ ;  /* 0x0000001203027224 */ /* 0x000fce00078e02ff */
.L_x_471:
[----:B------:R-:W-:Y:S05]  /*b430*/  BSYNC B1 ;  /* 0x0000000000017941 */ /* 0x000fea0003800000 */
.L_x_470:
[----:B0-----:R-:W-:Y:S01]  /*b440*/  @!P3 IMAD R3, R116, R17, R2 ;  /* 0x000000117403b224 */ /* 0x001fe200078e0202 */
[----:B------:R-:W-:Y:S04]  /*b450*/  BSSY B1, `(.L_x_472) ;  /* 0x0000006000017945 */ /* 0x000fe80003800000 */
[----:B------:R0:W-:Y:S01]  /*b460*/  @!P3 STG.E.U8 desc[UR36][R6.64+0xb8], R3 ;  /* 0x0000b8030600b986 */ /* 0x0001e2000c101124 */
[----:B------:R-:W-:Y:S05]  /*b470*/  @P5 BRA `(.L_x_473) ;  /* 0x00000000000c5947 */ /* 0x000fea0003800000 */
[----:B------:R-:W0:Y:S02]  /*b480*/  LDG.E.U8 R16, desc[UR36][R14.64+0xb9] ;  /* 0x0000b9240e107981 */ /* 0x000e24000c1e1100 */
[----:B0-----:R-:W-:-:S05]  /*b490*/  PRMT R3, R16, 0x8880, RZ ;  /* 0x0000888010037816 */ /* 0x001fca00000000ff */
[----:B------:R-:W-:-:S07]  /*b4a0*/  IMAD R2, R3, R18, RZ ;  /* 0x0000001203027224 */ /* 0x000fce00078e02ff */
.L_x_473:
[----:B------:R-:W-:Y:S05]  /*b4b0*/  BSYNC B1 ;  /* 0x0000000000017941 */ /* 0x000fea0003800000 */
.L_x_472:
[----:B------:R-:W-:Y:S01]  /*b4c0*/  @!P5 IMAD R117, R117, R17, R2 ;  /* 0x000000117575d224 */ /* 0x000fe200078e0202 */
[----:B------:R-:W-:Y:S04]  /*b4d0*/  BSSY B1, `(.L_x_474) ;  /* 0x0000006000017945 */ /* 0x000fe80003800000 */
[----:B------:R0:W-:Y:S01]  /*b4e0*/  @!P5 STG.E.U8 desc[UR36][R6.64+0xb9], R117 ;  /* 0x0000b9750600d986 */ /* 0x0001e2000c101124 */
[----:B------:R-:W-:Y:S05]  /*b4f0*/  @P6 BRA `(.L_x_475) ;  /* 0x00000000000c6947 */ /* 0x000fea0003800000 */
[----:B------:R-:W0:Y:S02]  /*b500*/  LDG.E.U8 R16, desc[UR36][R154.64+0xb8] ;  /* 0x0000b8249a107981 */ /* 0x000e24000c1e1100 */
[----:B0-----:R-:W-:-:S05]  /*b510*/  PRMT R3, R16, 0x8880, RZ ;  /* 0x0000888010037816 */ /* 0x001fca00000000ff */
[----:B------:R-:W-:-:S07]  /*b520*/  IMAD R2, R3, R18, RZ ;  /* 0x0000001203027224 */ /* 0x000fce00078e02ff */
.L_x_475:
[----:B------:R-:W-:Y:S05]  /*b530*/  BSYNC B1 ;  /* 0x0000000000017941 */ /* 0x000fea0003800000 */
.L_x_474:
[----:B0-----:R-:W-:Y:S01]  /*b540*/  @!P6 IMAD R3, R118, R17, R2 ;  /* 0x000000117603e224 */ /* 0x001fe200078e0202 */
[----:B------:R-:W-:Y:S04]  /*b550*/  BSSY B1, `(.L_x_476) ;  /* 0x0000006000017945 */ /* 0x000fe80003800000 */
[----:B------:R0:W-:Y:S01]  /*b560*/  @!P6 STG.E.U8 desc[UR36][R8.64+0xb8], R3 ;  /* 0x0000b8030800e986 */ /* 0x0001e2000c101124 */
[----:B------:R-:W-:Y:S05]  /*b570*/  @P1 BRA `(.L_x_477) ;  /* 0x00000000000c1947 */ /* 0x000fea0003800000 */
[----:B------:R-:W0:Y:S02]  /*b580*/  LDG.E.U8 R16, desc[UR36][R154.64+0xb9] ;  /* 0x0000b9249a107981 */ /* 0x000e24000c1e1100 */
[----:B0-----:R-:W-:-:S05]  /*b590*/  PRMT R3, R16, 0x8880, RZ ;  /* 0x0000888010037816 */ /* 0x001fca00000000ff */
[----:B------:R-:W-:-:S07]  /*b5a0*/  IMAD R2, R3, R18, RZ ;  /* 0x0000001203027224 */ /* 0x000fce00078e02ff */
.L_x_477:
[----:B------:R-:W-:Y:S05]  /*b5b0*/  BSYNC B1 ;  /* 0x0000000000017941 */ /* 0x000fea0003800000 */
.L_x_476:
        /* <DEDUP_REMOVED lines=12> */
.L_x_479:
[----:B------:R-:W-:Y:S05]  /*b680*/  BSYNC B1 ;  /* 0x0000000000017941 */ /* 0x000fea0003800000 */
.L_x_478:
[----:B0-----:R-:W-:Y:S01]  /*b690*/  @!P4 IMAD R3, R120, R17, R2 ;  /* 0x000000117803c224 */ /* 0x001fe200078e0202 */
[----:B------:R-:W-:Y:S04]  /*b6a0*/  BSSY B1, `(.L_x_480) ;  /* 0x0000006000017945 */ /* 0x000fe80003800000 */
[----:B------:R0:W-:Y:S01]  /*b6b0*/  @!P4 STG.E.U8 desc[UR36][R6.64+0xc0], R3 ;  /* 0x0000c0030600c986 */ /* 0x0001e2000c101124 */
[----:B------:R-:W-:Y:S05]  /*b6c0*/  @P3 BRA `(.L_x_481) ;  /* 0x00000000000c3947 */ /* 0x000fea0003800000 */
[----:B------:R-:W0:Y:S02]  /*b6d0*/  LDG.E.U8 R16, desc[UR36][R14.64+0xc1] ;  /* 0x0000c1240e107981 */ /* 0x000e24000c1e1100 */
[----:B0-----:R-:W-:-:S05]  /*b6e0*/  PRMT R3, R16, 0x8880, RZ ;  /* 0x0000888010037816 */ /* 0x001fca00000000ff */
[----:B------:R-:W-:-:S07]  /*b6f0*/  IMAD R2, R3, R18, RZ ;  /* 0x0000001203027224 */ /* 0x000fce00078e02ff */
.L_x_481:
[----:B------:R-:W-:Y:S05]  /*b700*/  BSYNC B1 ;  /* 0x0000000000017941 */ /* 0x000fea0003800000 */
.L_x_480:
[----:B------:R-:W-:Y:S01]  /*b710*/  @!P3 IMAD R121, R121, R17, R2 ;  /* 0x000000117979b224 */ /* 0x000fe200078e0202 */
[----:B------:R-:W-:Y:S04]  /*b720*/  BSSY B1, `(.L_x_482) ;  /* 0x0000006000017945 */ /* 0x000fe80003800000 */
[----:B------:R0:W-:Y:S01]  /*b730*/  @!P3 STG.E.U8 desc[UR36][R6.64+0xc1], R121 ;  /* 0x0000c1790600b986 */ /* 0x0001e2000c101124 */
[----:B------:R-:W-:Y:S05]  /*b740*/  @P5 BRA `(.L_x_483) ;  /* 0x00000000000c5947 */ /* 0x000fea0003800000 */
[----:B------:R-:W0:Y:S02]  /*b750*/  LDG.E.U8 R16, desc[UR36][R154.64+0xc0] ;  /* 0x0000c0249a107981 */ /* 0x000e24000c1e1100 */
[----:B0-----:R-:W-:-:S05]  /*b760*/  PRMT R3, R16, 0x8880, RZ ;  /* 0x0000888010037816 */ /* 0x001fca00000000ff */
[----:B------:R-:W-:-:S07]  /*b770*/  IMAD R2, R3, R18, RZ ;  /* 0x0000001203027224 */ /* 0x000fce00078e02ff */
.L_x_483:
[----:B------:R-:W-:Y:S05]  /*b780*/  BSYNC B1 ;  /* 0x0000000000017941 */ /* 0x000fea0003800000 */
.L_x_482:
[----:B0-----:R-:W-:Y:S01]  /*b790*/  @!P5 IMAD R3, R122, R17, R2 ;  /* 0x000000117a03d224 */ /* 0x001fe200078e0202 */
[----:B------:R-:W-:Y:S04]  /*b7a0*/  BSSY B1, `(.L_x_484) ;  /* 0x0000006000017945 */ /* 0x000fe80003800000 */
[----:B------:R0:W-:Y:S01]  /*b7b0*/  @!P5 STG.E.U8 desc[UR36][R8.64+0xc0], R3 ;  /* 0x0000c0030800d986 */ /* 0x0001e2000c101124 */
[----:B------:R-:W-:Y:S05]  /*b7c0*/  @P6 BRA `(.L_x_485) ;  /* 0x00000000000c6947 */ /* 0x000fea0003800000 */
[----:B------:R-:W0:Y:S02]  /*b7d0*/  LDG.E.U8 R16, desc[UR36][R154.64+0xc1] ;  /* 0x0000c1249a107981 */ /* 0x000e24000c1e1100 */
[----:B0-----:R-:W-:-:S05]  /*b7e0*/  PRMT R3, R16, 0x8880, RZ ;  /* 0x0000888010037816 */ /* 0x001fca00000000ff */
[----:B------:R-:W-:-:S07]  /*b7f0*/  IMAD R2, R3, R18, RZ ;  /* 0x0000001203027224 */ /* 0x000fce00078e02ff */
.L_x_485:
[----:B------:R-:W-:Y:S05]  /*b800*/  BSYNC B1 ;  /* 0x0000000000017941 */ /* 0x000fea0003800000 */
.L_x_484:
[----:B------:R-:W-:Y:S01]  /*b810*/  @!P6 IMAD R123, R123, R17, R2 ;  /* 0x000000117b7be224 */ /* 0x000fe200078e0202 */
[----:B------:R-:W-:Y:S04]  /*b820*/  BSSY B1, `(.L_x_486) ;  /* 0x0000006000017945 */ /* 0x000fe80003800000 */
[----:B------:R0:W-:Y:S01]  /*b830*/  @!P6 STG.E.U8 desc[UR36][R8.64+0xc1], R123 ;  /* 0x0000c17b0800e986 */ /* 0x0001e2000c101124 */
[----:B------:R-:W-:Y:S05]  /*b840*/  @P1 BRA `(.L_x_487) ;  /* 0x00000000000c1947 */ /* 0x000fea0003800000 */
[----:B------:R-:W0:Y:S02]  /*b850*/  LDG.E.U8 R16, desc[UR36][R14.64+0xc8] ;  /* 0x0000c8240e107981 */ /* 0x000e24000c1e1100 */
[----:B0-----:R-:W-:-:S05]  /*b860*/  PRMT R3, R16, 0x8880, RZ ;  /* 0x0000888010037816 */ /* 0x001fca00000000ff */
[----:B------:R-:W-:-:S07]  /*b870*/  IMAD R2, R3, R18, RZ ;  /* 0x0000001203027224 */ /* 0x000fce00078e02ff */
.L_x_487:
[----:B------:R-:W-:Y:S05]  /*b880*/  BSYNC B1 ;  /* 0x0000000000017941 */ /* 0x000fea0003800000 */
.L_x_486:
        /* <DEDUP_REMOVED lines=12> */
.L_x_489:
[----:B------:R-:W-:Y:S05]  /*b950*/  BSYNC B1 ;  /* 0x0000000000017941 */ /* 0x000fea0003800000 */
.L_x_488:
[----:B------:R-:W-:Y:S01]  /*b960*/  @!P4 IMAD R125, R125, R17, R2 ;  /* 0x000000117d7dc224 */ /* 0x000fe200078e0202 */
[----:B------:R-:W-:Y:S04]  /*b970*/  BSSY B1, `(.L_x_490) ;  /* 0x0000006000017945 */ /* 0x000fe80003800000 */
[----:B------:R0:W-:Y:S01]  /*b980*/  @!P4 STG.E.U8 desc[UR36][R6.64+0xc9], R125 ;  /* 0x0000c97d0600c986 */ /* 0x0001e2000c101124 */
[----:B------:R-:W-:Y:S05]  /*b990*/  @P3 BRA `(.L_x_491) ;  /* 0x00000000000c3947 */ /* 0x000fea0003800000 */
[----:B------:R-:W0:Y:S02]  /*b9a0*/  LDG.E.U8 R16, desc[UR36][R154.64+0xc8] ;  /* 0x0000c8249a107981 */ /* 0x000e24000c1e1100 */
[----:B0-----:R-:W-:-:S05]  /*b9b0*/  PRMT R3, R16, 0x8880, RZ ;  /* 0x0000888010037816 */ /* 0x001fca00000000ff */
[----:B------:R-:W-:-:S07]  /*b9c0*/  IMAD R2, R3, R18, RZ ;  /* 0x0000001203027224 */ /* 0x000fce00078e02ff */
.L_x_491:
[----:B------:R-:W-:Y:S05]  /*b9d0*/  BSYNC B1 ;  /* 0x0000000000017941 */ /* 0x000fea0003800000 */
.L_x_490:
[----:B0-----:R-:W-:Y:S01]  /*b9e0*/  @!P3 IMAD R3, R126, R17, R2 ;  /* 0x000000117e03b224 */ /* 0x001fe200078e0202 */
[----:B------:R-:W-:Y:S04]  /*b9f0*/  BSSY B1, `(.L_x_492) ;  /* 0x0000006000017945 */ /* 0x000fe80003800000 */
[----:B------:R0:W-:Y:S01]  /*ba00*/  @!P3 STG.E.U8 desc[UR36][R8.64+0xc8], R3 ;  /* 0x0000c8030800b986 */ /* 0x0001e2000c101124 */
[----:B------:R-:W-:Y:S05]  /*ba10*/  @P5 BRA `(.L_x_493) ;  /* 0x00000000000c5947 */ /* 0x000fea0003800000 */
[----:B------:R-:W0:Y:S02]  /*ba20*/  LDG.E.U8 R16, desc[UR36][R154.64+0xc9] ;  /* 0x0000c9249a107981 */ /* 0x000e24000c1e1100 */
[----:B0-----:R-:W-:-:S05]  /*ba30*/  PRMT R3, R16, 0x8880, RZ ;  /* 0x0000888010037816 */ /* 0x001fca00000000ff */
[----:B------:R-:W-:-:S07]  /*ba40*/  IMAD R2, R3, R18, RZ ;  /* 0x0000001203027224 */ /* 0x000fce00078e02ff */
.L_x_493:
[----:B------:R-:W-:Y:S05]  /*ba50*/  BSYNC B1 ;  /* 0x0000000000017941 */ /* 0x000fea0003800000 */
.L_x_492:
[----:B------:R-:W-:Y:S01]  /*ba60*/  @!P5 IMAD R127, R127, R17, R2 ;  /* 0x000000117f7fd224 */ /* 0x000fe200078e0202 */
[----:B------:R-:W-:Y:S04]  /*ba70*/  BSSY B1, `(.L_x_494) ;  /* 0x0000006000017945 */ /* 0x000fe80003800000 */
[----:B------:R0:W-:Y:S01]  /*ba80*/  @!P5 STG.E.U8 desc[UR36][R8.64+0xc9], R127 ;  /* 0x0000c97f0800d986 */ /* 0x0001e2000c101124 */
[----:B------:R-:W-:Y:S05]  /*ba90*/  @P6 BRA `(.L_x_495) ;  /* 0x00000000000c6947 */ /* 0x000fea0003800000 */
[----:B------:R-:W0:Y:S02]  /*baa0*/  LDG.E.U8 R16, desc[UR36][R14.64+0xd0] ;  /* 0x0000d0240e107981 */ /* 0x000e24000c1e1100 */
[----:B0-----:R-:W-:-:S05]  /*bab0*/  PRMT R3, R16, 0x8880, RZ ;  /* 0x0000888010037816 */ /* 0x001fca00000000ff */
[----:B------:R-:W-:-:S07]  /*bac0*/  IMAD R2, R3, R18, RZ ;  /* 0x0000001203027224 */ /* 0x000fce00078e02ff */
.L_x_495:
[----:B------:R-:W-:Y:S05]  /*bad0*/  BSYNC B1 ;  /* 0x0000000000017941 */ /* 0x000fea0003800000 */
.L_x_494:
[----:B0-----:R-:W-:Y:S01]  /*bae0*/  @!P6 IMAD R3, R128, R17, R2 ;  /* 0x000000118003e224 */ /* 0x001fe200078e0202 */
[----:B------:R-:W-:Y:S04]  /*baf0*/  BSSY B1, `(.L_x_496) ;  /* 0x0000006000017945 */ /* 0x000fe80003800000 */
[----:B------:R0:W-:Y:S01]  /*bb00*/  @!P6 STG.E.U8 desc[UR36][R6.64+0xd0], R3 ;  /* 0x0000d0030600e986 */ /* 0x0001e2000c101124 */
[----:B------:R-:W-:Y:S05]  /*bb10*/  @P1 BRA `(.L_x_497) ;  /* 0x00000000000c1947 */ /* 0x000fea0003800000 */
[----:B------:R-:W0:Y:S02]  /*bb20*/  LDG.E.U8 R16, desc[UR36][R14.64+0xd1] ;  /* 0x0000d1240e107981 */ /* 0x000e24000c1e1100 */
[----:B0-----:R-:W-:-:S05]  /*bb30*/  PRMT R3, R16, 0x8880, RZ ;  /* 0x0000888010037816 */ /* 0x001fca00000000ff */
[----:B------:R-:W-:-:S07]  /*bb40*/  IMAD R2, R3, R18, RZ ;  /* 0x0000001203027224 */ /* 0x000fce00078e02ff */
.L_x_497:
[----:B------:R-:W-:Y:S05]  /*bb50*/  BSYNC B1 ;  /* 0x0000000000017941 */ /* 0x000fea0003800000 */
.L_x_496:
        /* <DEDUP_REMOVED lines=12> */
.L_x_499:
[----:B------:R-:W-:Y:S05]  /*bc20*/  BSYNC B1 ;  /* 0x0000000000017941 */ /* 0x000fea0003800000 */
.L_x_498:
[----:B0-----:R-:W-:Y:S01]  /*bc30*/  @!P4 IMAD R3, R130, R17, R2 ;  /* 0x000000118203c224 */ /* 0x001fe200078e0202 */
[----:B------:R-:W-:Y:S04]  /*bc40*/  BSSY B1, `(.L_x_500) ;  /* 0x0000006000017945 */ /* 0x000fe80003800000 */
[----:B------:R0:W-:Y:S01]  /*bc50*/  @!P4 STG.E.U8 desc[UR36][R8.64+0xd0], R3 ;  /* 0x0000d0030800c986 */ /* 0x0001e2000c101124 */
[----:B------:R-:W-:Y:S05]  /*bc60*/  @P3 BRA `(.L_x_501) ;  /* 0x00000000000c3947 */ /* 0x000fea0003800000 */
[----:B------:R-:W0:Y:S02]  /*bc70*/  LDG.E.U8 R16, desc[UR36][R154.64+0xd1] ;  /* 0x0000d1249a107981 */ /* 0x000e24000c1e1100 */
[----:B0-----:R-:W-:-:S05]  /*bc80*/  PRMT R3, R16, 0x8880, RZ ;  /* 0x0000888010037816 */ /* 0x001fca00000000ff */
[----:B------:R-:W-:-:S07]  /*bc90*/  IMAD R2, R3, R18, RZ ;  /* 0x0000001203027224 */ /* 0x000fce00078e02ff */
.L_x_501:
[----:B------:R-:W-:Y:S05]  /*bca0*/  BSYNC B1 ;  /* 0x0000000000017941 */ /* 0x000fea0003800000 */
.L_x_500:
[----:B------:R-:W-:Y:S01]  /*bcb0*/  @!P3 IMAD R131, R131, R17, R2 ;  /* 0x000000118383b224 */ /* 0x000fe200078e0202 */
[----:B------:R-:W-:Y:S04]  /*bcc0*/  BSSY B1, `(.L_x_502) ;  /* 0x0000006000017945 */ /* 0x000fe80003800000 */
[----:B------:R0:W-:Y:S01]  /*bcd0*/  @!P3 STG.E.U8 desc[UR36][R8.64+0xd1], R131 ;  /* 0x0000d1830800b986 */ /* 0x0001e2000c101124 */
[----:B------:R-:W-:Y:S05]  /*bce0*/  @P5 BRA `(.L_x_503) ;  /* 0x00000000000c5947 */ /* 0x000fea0003800000 */
[----:B------:R-:W0:Y:S02]  /*bcf0*/  LDG.E.U8 R16, desc[UR36][R14.64+0xd8] ;  /* 0x0000d8240e107981 */ /* 0x000e24000c1e1100 */
[----:B0-----:R-:W-:-:S05]  /*bd00*/  PRMT R3, R16, 0x8880, RZ ;  /* 0x0000888010037816 */ /* 0x001fca00000000ff */
[----:B------:R-:W-:-:S07]  /*bd10*/  IMAD R2, R3, R18, RZ ;  /* 0x0000001203027224 */ /* 0x000fce00078e02ff */
.L_x_503:
[----:B------:R-:W-:Y:S05]  /*bd20*/  BSYNC B1 ;  /* 0x0000000000017941 */ /* 0x000fea0003800000 */
.L_x_502:
[----:B0-----:R-:W-:Y:S01]  /*bd30*/  @!P5 IMAD R3, R132, R17, R2 ;  /* 0x000000118403d224 */ /* 0x001fe200078e0202 */
[----:B------:R-:W-:Y:S04]  /*bd40*/  BSSY B1, `(.L_x_504) ;  /* 0x0000006000017945 */ /* 0x000fe80003800000 */
[----:B------:R0:W-:Y:S01]  /*bd50*/  @!P5 STG.E.U8 desc[UR36][R6.64+0xd8], R3 ;  /* 0x0000d8030600d986 */ /* 0x0001e2000c101124 */
[----:B------:R-:W-:Y:S05]  /*bd60*/  @P6 BRA `(.L_x_505) ;  /* 0x00000000000c6947 */ /* 0x000fea0003800000 */
[----:B------:R-:W0:Y:S02]  /*bd70*/  LDG.E.U8 R16, desc[UR36][R14.64+0xd9] ;  /* 0x0000d9240e107981 */ /* 0x000e24000c1e1100 */
[----:B0-----:R-:W-:-:S05]  /*bd80*/  PRMT R3, R16, 0x8880, RZ ;  /* 0x0000888010037816 */ /* 0x001fca00000000ff */
[----:B------:R-:W-:-:S07]  /*bd90*/  IMAD R2, R3, R18, RZ ;  /* 0x0000001203027224 */ /* 0x000fce00078e02ff */
.L_x_505:
[----:B------:R-:W-:Y:S05]  /*bda0*/  BSYNC B1 ;  /* 0x0000000000017941 */ /* 0x000fea0003800000 */
.L_x_504:
[----:B------:R-:W-:Y:S01]  /*bdb0*/  @!P6 IMAD R133, R133, R17, R2 ;  /* 0x000000118585e224 */ /* 0x000fe200078e0202 */
[----:B------:R-:W-:Y:S04]  /*bdc0*/  BSSY B1, `(.L_x_506) ;  /* 0x0000006000017945 */ /* 0x000fe80003800000 */
[----:B------:R0:W-:Y:S01]  /*bdd0*/  @!P6 STG.E.U8 desc[UR36][R6.64+0xd9], R133 ;  /* 0x0000d9850600e986 */ /* 0x0001e2000c101124 */
[----:B------:R-:W-:Y:S05]  /*bde0*/  @P1 BRA `(.L_x_507) ;  /* 0x00000000000c1947 */ /* 0x000fea0003800000 */
[----:B------:R-:W0:Y:S02]  /*bdf0*/  LDG.E.U8 R16, desc[UR36][R154.64+0xd8] ;  /* 0x0000d8249a107981 */ /* 0x000e24000c1e1100 */
[----:B0-----:R-:W-:-:S05]  /*be00*/  PRMT R3, R16, 0x8880, RZ ;  /* 0x0000888010037816 */ /* 0x001fca00000000ff */
[----:B------:R-:W-:-:S07]  /*be10*/  IMAD R2, R3, R18, RZ ;  /* 0x0000001203027224 */ /* 0x000fce00078e02ff */
.L_x_507:
[----:B------:R-:W-:Y:S05]  /*be20*/  BSYNC B1 ;  /* 0x0000000000017941 */ /* 0x000fea0003800000 */
.L_x_506:
        /* <DEDUP_REMOVED lines=12> */
.L_x_509:
[----:B------:R-:W-:Y:S05]  /*bef0*/  BSYNC B1 ;  /* 0x0000000000017941 */ /* 0x000fea0003800000 */
.L_x_508:
[----:B------:R-:W-:Y:S01]  /*bf00*/  @!P4 IMAD R135, R135, R17, R2 ;  /* 0x000000118787c224 */ /* 0x000fe200078e0202 */
[----:B------:R-:W-:Y:S04]  /*bf10*/  BSSY B1, `(.L_x_510) ;  /* 0x0000006000017945 */ /* 0x000fe80003800000 */
[----:B------:R0:W-:Y:S01]  /*bf20*/  @!P4 STG.E.U8 desc[UR36][R8.64+0xd9], R135 ;  /* 0x0000d9870800c986 */ /* 0x0001e2000c101124 */
[----:B------:R-:W-:Y:S05]  /*bf30*/  @P3 BRA `(.L_x_511) ;  /* 0x00000000000c3947 */ /* 0x000fea0003800000 */
[----:B------:R-:W0:Y:S02]  /*bf40*/  LDG.E.U8 R16, desc[UR36][R14.64+0xe0] ;  /* 0x0000e0240e107981 */ /* 0x000e24000c1e1100 */
[----:B0-----:R-:W-:-:S05]  /*bf50*/  PRMT R3, R16, 0x8880, RZ ;  /* 0x0000888010037816 */ /* 0x001fca00000000ff */
[----:B------:R-:W-:-:S07]  /*bf60*/  IMAD R2, R3, R18, RZ ;  /* 0x0000001203027224 */ /* 0x000fce00078e02ff */
.L_x_511:
[----:B------:R-:W-:Y:S05]  /*bf70*/  BSYNC B1 ;  /* 0x0000000000017941 */ /* 0x000fea0003800000 */
.L_x_510:
[----:B0-----:R-:W-:Y:S01]  /*bf80*/  @!P3 IMAD R3, R136, R17, R2 ;  /* 0x000000118803b224 */ /* 0x001fe200078e0202 */
[----:B------:R-:W-:Y:S04]  /*bf90*/  BSSY B1, `(.L_x_512) ;  /* 0x0000006000017945 */ /* 0x000fe80003800000 */
[----:B------:R0:W-:Y:S01]  /*bfa0*/  @!P3 STG.E.U8 desc[UR36][R6.64+0xe0], R3 ;  /* 0x0000e0030600b986 */ /* 0x0001e2000c101124 */
[----:B------:R-:W-:Y:S05]  /*bfb0*/  @P5 BRA `(.L_x_513) ;  /* 0x00000000000c5947 */ /* 0x000fea0003800000 */
[----:B------:R-:W0:Y:S02]  /*bfc0*/  LDG.E.U8 R16, desc[UR36][R14.64+0xe1] ;  /* 0x0000e1240e107981 */ /* 0x000e24000c1e1100 */
[----:B0-----:R-:W-:-:S05]  /*bfd0*/  PRMT R3, R16, 0x8880, RZ ;  /* 0x0000888010037816 */ /* 0x001fca00000000ff */
[----:B------:R-:W-:-:S07]  /*bfe0*/  IMAD R2, R3, R18, RZ ;  /* 0x0000001203027224 */ /* 0x000fce00078e02ff */
.L_x_513:
[----:B------:R-:W-:Y:S05]  /*bff0*/  BSYNC B1 ;  /* 0x0000000000017941 */ /* 0x000fea0003800000 */
.L_x_512:
[----:B------:R-:W-:Y:S01]  /*c000*/  @!P5 IMAD R137, R137, R17, R2 ;  /* 0x000000118989d224 */ /* 0x000fe200078e0202 */
[----:B------:R-:W-:Y:S04]  /*c010*/  BSSY B1, `(.L_x_514) ;  /* 0x0000006000017945 */ /* 0x000fe80003800000 */
[----:B------:R0:W-:Y:S01]  /*c020*/  @!P5 STG.E.U8 desc[UR36][R6.64+0xe1], R137 ;  /* 0x0000e1890600d986 */ /* 0x0001e2000c101124 */
[----:B------:R-:W-:Y:S05]  /*c030*/  @P6 BRA `(.L_x_515) ;  /* 0x00000000000c6947 */ /* 0x000fea0003800000 */
[----:B------:R-:W0:Y:S02]  /*c040*/  LDG.E.U8 R16, desc[UR36][R154.64+0xe0] ;  /* 0x0000e0249a107981 */ /* 0x000e24000c1e1100 */
[----:B0-----:R-:W-:-:S05]  /*c050*/  PRMT R3, R16, 0x8880, RZ ;  /* 0x0000888010037816 */ /* 0x001fca00000000ff */
[----:B------:R-:W-:-:S07]  /*c060*/  IMAD R2, R3, R18, RZ ;  /* 0x0000001203027224 */ /* 0x000fce00078e02ff */
.L_x_515:
[----:B------:R-:W-:Y:S05]  /*c070*/  BSYNC B1 ;  /* 0x0000000000017941 */ /* 0x000fea0003800000 */
.L_x_514:
[----:B0-----:R-:W-:Y:S01]  /*c080*/  @!P6 IMAD R3, R138, R17, R2 ;  /* 0x000000118a03e224 */ /* 0x001fe200078e0202 */
[----:B------:R-:W-:Y:S04]  /*c090*/  BSSY B1, `(.L_x_516) ;  /* 0x0000006000017945 */ /* 0x000fe80003800000 */
[----:B------:R0:W-:Y:S01]  /*c0a0*/  @!P6 STG.E.U8 desc[UR36][R8.64+0xe0], R3 ;  /* 0x0000e0030800e986 */ /* 0x0001e2000c101124 */
[----:B------:R-:W-:Y:S05]  /*c0b0*/  @P1 BRA `(.L_x_517) ;  /* 0x00000000000c1947 */ /* 0x000fea0003800000 */
[----:B------:R-:W0:Y:S02]  /*c0c0*/  LDG.E.U8 R16, desc[UR36][R154.64+0xe1] ;  /* 0x0000e1249a107981 */ /* 0x000e24000c1e1100 */
[----:B0-----:R-:W-:-:S05]  /*c0d0*/  PRMT R3, R16, 0x8880, RZ ;  /* 0x0000888010037816 */ /* 0x001fca00000000ff */
[----:B------:R-:W-:-:S07]  /*c0e0*/  IMAD R2, R3, R18, RZ ;  /* 0x0000001203027224 */ /* 0x000fce00078e02ff */
.L_x_517:
[----:B------:R-:W-:Y:S05]  /*c0f0*/  BSYNC B1 ;  /* 0x0000000000017941 */ /* 0x000fea0003800000 */
.L_x_516:
        /* <DEDUP_REMOVED lines=12> */
.L_x_519:
[----:B------:R-:W-:Y:S05]  /*c1c0*/  BSYNC B1 ;  /* 0x0000000000017941 */ /* 0x000fea0003800000 */
.L_x_518:
[----:B0-----:R-:W-:Y:S01]  /*c1d0*/  @!P5 IMAD R3, R140, R17, R2 ;  /* 0x000000118c03d224 */ /* 0x001fe200078e0202 */
[----:B------:R-:W-:Y:S04]  /*c1e0*/  BSSY B1, `(.L_x_520) ;  /* 0x0000006000017945 */ /* 0x000fe80003800000 */
[----:B------:R0:W-:Y:S01]  /*c1f0*/  @!P5 STG.E.U8 desc[UR36][R6.64+0xe8], R3 ;  /* 0x0000e8030600d986 */ /* 0x0001e2000c101124 */
[----:B------:R-:W-:Y:S05]  /*c200*/  @P3 BRA `(.L_x_521) ;  /* 0x00000000000c3947 */ /* 0x000fea0003800000 */
[----:B------:R-:W0:Y:S02]  /*c210*/  LDG.E.U8 R16, desc[UR36][R14.64+0xe9] ;  /* 0x0000e9240e107981 */ /* 0x000e24000c1e1100 */
[----:B0-----:R-:W-:-:S05]  /*c220*/  PRMT R3, R16, 0x8880, RZ ;  /* 0x0000888010037816 */ /* 0x001fca00000000ff */
[----:B------:R-:W-:-:S07]  /*c230*/  IMAD R2, R3, R18, RZ ;  /* 0x0000001203027224 */ /* 0x000fce00078e02ff */
.L_x_521:
[----:B------:R-:W-:Y:S05]  /*c240*/  BSYNC B1 ;  /* 0x0000000000017941 */ /* 0x000fea0003800000 */
.L_x_520:
[----:B------:R-:W-:Y:S01]  /*c250*/  @!P3 IMAD R141, R141, R17, R2 ;  /* 0x000000118d8db224 */ /* 0x000fe200078e0202 */
[----:B------:R-:W-:Y:S04]  /*c260*/  BSSY B1, `(.L_x_522) ;  /* 0x0000006000017945 */ /* 0x000fe80003800000 */
[----:B------:R0:W-:Y:S01]  /*c270*/  @!P3 STG.E.U8 desc[UR36][R6.64+0xe9], R141 ;  /* 0x0000e98d0600b986 */ /* 0x0001e2000c101124 */
[----:B------:R-:W-:Y:S05]  /*c280*/  @P1 BRA `(.L_x_523) ;  /* 0x00000000000c1947 */ /* 0x000fea0003800000 */
[----:B------:R-:W0:Y:S02]  /*c290*/  LDG.E.U8 R16, desc[UR36][R154.64+0xe8] ;  /* 0x0000e8249a107981 */ /* 0x000e24000c1e1100 */
[----:B0-----:R-:W-:-:S05]  /*c2a0*/  PRMT R3, R16, 0x8880, RZ ;  /* 0x0000888010037816 */ /* 0x001fca00000000ff */
[----:B------:R-:W-:-:S07]  /*c2b0*/  IMAD R2, R3, R18, RZ ;  /* 0x0000001203027224 */ /* 0x000fce00078e02ff */
.L_x_523:
[----:B------:R-:W-:Y:S05]  /*c2c0*/  BSYNC B1 ;  /* 0x0000000000017941 */ /* 0x000fea0003800000 */
.L_x_522:
[----:B0-----:R-:W-:Y:S01]  /*c2d0*/  @!P1 IMAD R3, R142, R17, R2 ;  /* 0x000000118e039224 */ /* 0x001fe200078e0202 */
[----:B------:R-:W-:Y:S04]  /*c2e0*/  BSSY B1, `(.L_x_524) ;  /* 0x0000006000017945 */ /* 0x000fe80003800000 */
[----:B------:R0:W-:Y:S01]  /*c2f0*/  @!P1 STG.E.U8 desc[UR36][R8.64+0xe8], R3 ;  /* 0x0000e80308009986 */ /* 0x0001e2000c101124 */
[----:B------:R-:W-:Y:S05]  /*c300*/  @P6 BRA `(.L_x_525) ;  /* 0x00000000000c6947 */ /* 0x000fea0003800000 */
[----:B------:R-:W0:Y:S02]  /*c310*/  LDG.E.U8 R16, desc[UR36][R154.64+0xe9] ;  /* 0x0000e9249a107981 */ /* 0x000e24000c1e1100 */
[----:B0-----:R-:W-:-:S05]  /*c320*/  PRMT R3, R16, 0x8880, RZ ;  /* 0x0000888010037816 */ /* 0x001fca00000000ff */
[----:B------:R-:W-:-:S07]  /*c330*/  IMAD R2, R3, R18, RZ ;  /* 0x0000001203027224 */ /* 0x000fce00078e02ff */
.L_x_525:
[----:B------:R-:W-:Y:S05]  /*c340*/  BSYNC B1 ;  /* 0x0000000000017941 */ /* 0x000fea0003800000 */
.L_x_524:
[----:B------:R-:W-:Y:S01]  /*c350*/  @!P6 IMAD R143, R143, R17, R2 ;  /* 0x000000118f8fe224 */ /* 0x000fe200078e0202 */
[----:B------:R-:W-:Y:S04]  /*c360*/  BSSY B1, `(.L_x_526) ;  /* 0x0000006000017945 */ /* 0x000fe80003800000 */
[----:B------:R0:W-:Y:S01]  /*c370*/  @!P6 STG.E.U8 desc[UR36][R8.64+0xe9], R143 ;  /* 0x0000e98f0800e986 */ /* 0x0001e2000c101124 */
[----:B------:R-:W-:Y:S05]  /*c380*/  @P4 BRA `(.L_x_527) ;  /* 0x00000000000c4947 */ /* 0x000fea0003800000 */
[----:B------:R-:W0:Y:S02]  /*c390*/  LDG.E.U8 R16, desc[UR36][R14.64+0xf0] ;  /* 0x0000f0240e107981 */ /* 0x000e24000c1e1100 */
[----:B0-----:R-:W-:-:S05]  /*c3a0*/  PRMT R3, R16, 0x8880, RZ ;  /* 0x0000888010037816 */ /* 0x001fca00000000ff */
[----:B------:R-:W-:-:S07]  /*c3b0*/  IMAD R2, R3, R18, RZ ;  /* 0x0000001203027224 */ /* 0x000fce00078e02ff */
.L_x_527:
[----:B------:R-:W-:Y:S05]  /*c3c0*/  BSYNC B1 ;  /* 0x0000000000017941 */ /* 0x000fea0003800000 */
.L_x_526:
[----:B------:R-:W-:Y:S01]  /*c3d0*/  ISETP.LT.OR P3, PT, R0, 0xf2, !P2 ;  /* 0x000000f20000780c */ /* 0x000fe20005761670 */
[----:B0-----:R-:W-:Y:S01]  /*c3e0*/  @!P4 IMAD R3, R144, R17, R2 ;  /* 0x000000119003c224 */ /* 0x001fe200078e0202 */
[----:B------:R-:W-:Y:S01]  /*c3f0*/  BSSY B1, `(.L_x_528) ;  /* 0x000000b000017945 */ /* 0x000fe20003800000 */
[C---:B------:R-:W-:Y:S02]  /*c400*/  ISETP.LT.OR P1, PT, R0.reuse, 0xf1, !P0 ;  /* 0x000000f10000780c */ /* 0x040fe40004721670 */
[C---:B------:R-:W-:Y:S01]  /*c410*/  ISETP.LT.OR P5, PT, R0.reuse, 0xf2, !P0 ;  /* 0x000000f20000780c */ /* 0x040fe200047a1670 */
[----:B------:R0:W-:Y:S01]  /*c420*/  @!P4 STG.E.U8 desc[UR36][R6.64+0xf0], R3 ;  /* 0x0000f0030600c986 */ /* 0x0001e2000c101124 */
[C---:B------:R-:W-:Y:S02]  /*c430*/  ISETP.LT.OR P4, PT, R0.reuse, 0xf9, !P2 ;  /* 0x000000f90000780c */ /* 0x040fe40005781670 */
[C---:B------:R-:W-:Y:S02]  /*c440*/  ISETP.LT.OR P2, PT, R0.reuse, 0xfa, !P2 ;  /* 0x000000fa0000780c */ /* 0x040fe40005741670 */
[----:B------:R-:W-:-:S02]  /*c450*/  ISETP.LT.OR P6, PT, R0, 0xf9, !P0 ;  /* 0x000000f90000780c */ /* 0x000fc400047c1670 */
[----:B------:R-:W-:Y:S11]  /*c460*/  @P3 BRA `(.L_x_529) ;  /* 0x00000000000c3947 */ /* 0x000ff60003800000 */
[----:B------:R-:W0:Y:S02]  /*c470*/  LDG.E.U8 R16, desc[UR36][R14.64+0xf1] ;  /* 0x0000f1240e107981 */ /* 0x000e24000c1e1100 */
[----:B0-----:R-:W-:-:S05]  /*c480*/  PRMT R3, R16, 0x8880, RZ ;  /* 0x0000888010037816 */ /* 0x001fca00000000ff */
[----:B------:R-:W-:-:S07]  /*c490*/  IMAD R2, R3, R18, RZ ;  /* 0x0000001203027224 */ /* 0x000fce00078e02ff */
.L_x_529:
[----:B------:R-:W-:Y:S05]  /*c4a0*/  BSYNC B1 ;  /* 0x0000000000017941 */ /* 0x000fea0003800000 */
.L_x_528:
[----:B------:R-:W-:Y:S01]  /*c4b0*/  @!P3 IMAD R145, R145, R17, R2 ;  /* 0x000000119191b224 */ /* 0x000fe200078e0202 */
[----:B------:R-:W-:Y:S04]  /*c4c0*/  BSSY B1, `(.L_x_530) ;  /* 0x0000006000017945 */ /* 0x000fe80003800000 */
[----:B------:R0:W-:Y:S01]  /*c4d0*/  @!P3 STG.E.U8 desc[UR36][R6.64+0xf1], R145 ;  /* 0x0000f1910600b986 */ /* 0x0001e2000c101124 */
[----:B------:R-:W-:Y:S05]  /*c4e0*/  @P1 BRA `(.L_x_531) ;  /* 0x00000000000c1947 */ /* 0x000fea0003800000 */
[----:B------:R-:W0:Y:S02]  /*c4f0*/  LDG.E.U8 R16, desc[UR36][R154.64+0xf0] ;  /* 0x0000f0249a107981 */ /* 0x000e24000c1e1100 */
[----:B0-----:R-:W-:-:S05]  /*c500*/  PRMT R3, R16, 0x8880, RZ ;  /* 0x0000888010037816 */ /* 0x001fca00000000ff */
[----:B------:R-:W-:-:S07]  /*c510*/  IMAD R2, R3, R18, RZ ;  /* 0x0000001203027224 */ /* 0x000fce00078e02ff */
.L_x_531:
[----:B------:R-:W-:Y:S05]  /*c520*/  BSYNC B1 ;  /* 0x0000000000017941 */ /* 0x000fea0003800000 */
.L_x_530:
[----:B0-----:R-:W-:Y:S01]  /*c530*/  @!P1 IMAD R3, R146, R17, R2 ;  /* 0x0000001192039224 */ /* 0x001fe200078e0202 */
[----:B------:R-:W-:Y:S04]  /*c540*/  BSSY B1, `(.L_x_532) ;  /* 0x0000006000017945 */ /* 0x000fe80003800000 */
[----:B------:R0:W-:Y:S01]  /*c550*/  @!P1 STG.E.U8 desc[UR36][R8.64+0xf0], R3 ;  /* 0x0000f00308009986 */ /* 0x0001e2000c101124 */
[----:B------:R-:W-:Y:S05]  /*c560*/  @P5 BRA `(.L_x_533) ;  /* 0x00000000000c5947 */ /* 0x000fea0003800000 */
[----:B------:R-:W0:Y:S02]  /*c570*/  LDG.E.U8 R16, desc[UR36][R154.64+0xf1] ;  /* 0x0000f1249a107981 */ /* 0x000e24000c1e1100 */
[----:B0-----:R-:W-:-:S05]  /*c580*/  PRMT R3, R16, 0x8880, RZ ;  /* 0x0000888010037816 */ /* 0x001fca00000000ff */
[----:B------:R-:W-:-:S07]  /*c590*/  IMAD R2, R3, R18, RZ ;  /* 0x0000001203027224 */ /* 0x000fce00078e02ff */
.L_x_533:
[----:B------:R-:W-:Y:S05]  /*c5a0*/  BSYNC B1 ;  /* 0x0000000000017941 */ /* 0x000fea0003800000 */
.L_x_532:
[----:B------:R-:W-:Y:S01]  /*c5b0*/  @!P5 IMAD R147, R147, R17, R2 ;  /* 0x000000119393d224 */ /* 0x000fe200078e0202 */
[----:B------:R-:W-:Y:S04]  /*c5c0*/  BSSY B1, `(.L_x_534) ;  /* 0x0000006000017945 */ /* 0x000fe80003800000 */
[----:B------:R0:W-:Y:S01]  /*c5d0*/  @!P5 STG.E.U8 desc[UR36][R8.64+0xf1], R147 ;  /* 0x0000f1930800d986 */ /* 0x0001e2000c101124 */
[----:B------:R-:W-:Y:S05]  /*c5e0*/  @P4 BRA `(.L_x_535) ;  /* 0x00000000000c4947 */ /* 0x000fea0003800000 */
[----:B------:R-:W0:Y:S02]  /*c5f0*/  LDG.E.U8 R16, desc[UR36][R14.64+0xf8] ;  /* 0x0000f8240e107981 */ /* 0x000e24000c1e1100 */
[----:B0-----:R-:W-:-:S05]  /*c600*/  PRMT R3, R16, 0x8880, RZ ;  /* 0x0000888010037816 */ /* 0x001fca00000000ff */
[----:B------:R-:W-:-:S07]  /*c610*/  IMAD R2, R3, R18, RZ ;  /* 0x0000001203027224 */ /* 0x000fce00078e02ff */
.L_x_535:
[----:B------:R-:W-:Y:S05]  /*c620*/  BSYNC B1 ;  /* 0x0000000000017941 */ /* 0x000fea0003800000 */
.L_x_534:
[----:B0-----:R-:W-:Y:S01]  /*c630*/  @!P4 IMAD R3, R148, R17, R2 ;  /* 0x000000119403c224 */ /* 0x001fe200078e0202 */
[----:B------:R-:W-:Y:S04]  /*c640*/  BSSY B1, `(.L_x_536) ;  /* 0x0000006000017945 */ /* 0x000fe80003800000 */
[----:B------:R0:W-:Y:S01]  /*c650*/  @!P4 STG.E.U8 desc[UR36][R6.64+0xf8], R3 ;  /* 0x0000f8030600c986 */ /* 0x0001e2000c101124 */
[----:B------:R-:W-:Y:S05]  /*c660*/  @P2 BRA `(.L_x_537) ;  /* 0x00000000000c2947 */ /* 0x000fea0003800000 */
[----:B------:R-:W0:Y:S02]  /*c670*/  LDG.E.U8 R16, desc[UR36][R14.64+0xf9] ;  /* 0x0000f9240e107981 */ /* 0x000e24000c1e1100 */
[----:B0-----:R-:W-:-:S05]  /*c680*/  PRMT R3, R16, 0x8880, RZ ;  /* 0x0000888010037816 */ /* 0x001fca00000000ff */
[----:B------:R-:W-:-:S07]  /*c690*/  IMAD R2, R3, R18, RZ ;  /* 0x0000001203027224 */ /* 0x000fce00078e02ff */
.L_x_537:
[----:B------:R-:W-:Y:S05]  /*c6a0*/  BSYNC B1 ;  /* 0x0000000000017941 */ /* 0x000fea0003800000 */
.L_x_536:
[----:B------:R-:W-:Y:S01]  /*c6b0*/  @!P2 IMAD R149, R149, R17, R2 ;  /* 0x000000119595a224 */ /* 0x000fe200078e0202 */
[----:B------:R-:W-:Y:S04]  /*c6c0*/  BSSY B1, `(.L_x_538) ;  /* 0x0000006000017945 */ /* 0x000fe80003800000 */
[----:B------:R0:W-:Y:S01]  /*c6d0*/  @!P2 STG.E.U8 desc[UR36][R6.64+0xf9], R149 ;  /* 0x0000f9950600a986 */ /* 0x0001e2000c101124 */
[----:B------:R-:W-:Y:S05]  /*c6e0*/  @P6 BRA `(.L_x_539) ;  /* 0x00000000000c6947 */ /* 0x000fea0003800000 */
[----:B------:R-:W0:Y:S02]  /*c6f0*/  LDG.E.U8 R16, desc[UR36][R154.64+0xf8] ;  /* 0x0000f8249a107981 */ /* 0x000e24000c1e1100 */
[----:B0-----:R-:W-:-:S05]  /*c700*/  PRMT R3, R16, 0x8880, RZ ;  /* 0x0000888010037816 */ /* 0x001fca00000000ff */
[----:B------:R-:W-:-:S07]  /*c710*/  IMAD R2, R3, R18, RZ ;  /* 0x0000001203027224 */ /* 0x000fce00078e02ff */
.L_x_539:
[----:B------:R-:W-:Y:S05]  /*c720*/  BSYNC B1 ;  /* 0x0000000000017941 */ /* 0x000fea0003800000 */
.L_x_538:
[----:B0-----:R-:W-:Y:S01]  /*c730*/  @!P6 IMAD R3, R150, R17, R2 ;  /* 0x000000119603e224 */ /* 0x001fe200078e0202 */
[----:B------:R-:W-:Y:S01]  /*c740*/  ISETP.LT.OR P0, PT, R0, 0xfa, !P0 ;  /* 0x000000fa0000780c */ /* 0x000fe20004701670 */
[----:B------:R-:W-:Y:S03]  /*c750*/  BSSY B1, `(.L_x_540) ;  /* 0x0000006000017945 */ /* 0x000fe60003800000 */
[----:B------:R0:W-:Y:S09]  /*c760*/  @!P6 STG.E.U8 desc[UR36][R8.64+0xf8], R3 ;  /* 0x0000f8030800e986 */ /* 0x0001f2000c101124 */
[----:B------:R-:W-:Y:S05]  /*c770*/  @P0 BRA `(.L_x_541) ;  /* 0x00000000000c0947 */ /* 0x000fea0003800000 */
[----:B------:R-:W0:Y:S02]  /*c780*/  LDG.E.U8 R16, desc[UR36][R154.64+0xf9] ;  /* 0x0000f9249a107981 */ /* 0x000e24000c1e1100 */
[----:B0-----:R-:W-:-:S05]  /*c790*/  PRMT R3, R16, 0x8880, RZ ;  /* 0x0000888010037816 */ /* 0x001fca00000000ff */
[----:B------:R-:W-:-:S07]  /*c7a0*/  IMAD R2, R3, R18, RZ ;  /* 0x0000001203027224 */ /* 0x000fce00078e02ff */
.L_x_541:
[----:B------:R-:W-:Y:S05]  /*c7b0*/  BSYNC B1 ;  /* 0x0000000000017941 */ /* 0x000fea0003800000 */
.L_x_540:
[----:B------:R-:W-:Y:S01]  /*c7c0*/  IMAD R151, R151, R17, R2 ;  /* 0x0000001197977224 */ /* 0x000fe200078e0202 */
[----:B------:R-:W-:Y:S06]  /*c7d0*/  @P0 BRA `(.L_x_542) ;  /* 0x0000003800180947 */ /* 0x000fec0003800000 */
[----:B------:R0:W-:Y:S01]  /*c7e0*/  STG.E.U8 desc[UR36][R8.64+0xf9], R151 ;  /* 0x0000f99708007986 */ /* 0x0001e2000c101124 */
[----:B------:R-:W-:Y:S05]  /*c7f0*/  BRA `(.L_x_542) ;  /* 0x0000003800107947 */ /* 0x000fea0003800000 */
.L_x_29:
[----:B------:R-:W2:Y:S04]  /*c800*/  LDL.LU R2, [R1] ;  /* 0x0000000001027983 */ /* 0x000ea80000300800 */
[----:B------:R-:W3:Y:S04]  /*c810*/  LDL.LU R3, [R1+0xc] ;  /* 0x00000c0001037983 */ /* 0x000ee80000300800 */
[----:B------:R-:W4:Y:S04]  /*c820*/  LDL.LU R12, [R1+0x14] ;  /* 0x00001400010c7983 */ /* 0x000f280000300800 */
[----:B------:R-:W5:Y:S04]  /*c830*/  LDL.LU R13, [R1+0x8c] ;  /* 0x00008c00010d7983 */ /* 0x000f680000300800 */
        /* <DEDUP_REMOVED lines=63> */
[----:B------:R-:W5:Y:S01]  /*cc30*/  LDL.LU R176, [R1+0x194] ;  /* 0x0001940001b07983 */ /* 0x000f620000300800 */
[----:B------:R-:W-:-:S03]  /*cc40*/  ISETP.GE.AND P0, PT, R19, 0x1, PT ;  /* 0x000000011300780c */ /* 0x000fc60003f06270 */
[----:B------:R-:W5:Y:S04]  /*cc50*/  LDL.LU R175, [R1+0x198] ;  /* 0x0001980001af7983 */ /* 0x000f680000300800 */
[----:B------:R-:W5:Y:S04]  /*cc60*/  LDL.LU R174, [R1+0x19c] ;  /* 0x00019c0001ae7983 */ /* 0x000f680000300800 */
[----:B------:R-:W5:Y:S04]  /*cc70*/  LDL.LU R173, [R1+0x1a0] ;  /* 0x0001a00001ad7983 */ /* 0x000f680000300800 */
[----:B------:R-:W5:Y:S01]  /*cc80*/  LDL.LU R172, [R1+0x1a4] ;  /* 0x0001a40001ac7983 */ /* 0x000f620000300800 */
[----:B------:R-:W-:-:S03]  /*cc90*/  ISETP.LT.OR P1, PT, R0, 0x1, !P0 ;  /* 0x000000010000780c */ /* 0x000fc60004721670 */
        /* <DEDUP_REMOVED lines=13> */
[----:B--2---:R-:W-:-:S03]  /*cd70*/  @!P1 IMAD R2, R2, R17, RZ ;  /* 0x0000001102029224 */ /* 0x004fc600078e02ff */
[----:B------:R-:W2:Y:S04]  /*cd80*/  LDL.LU R158, [R1+0x1dc] ;  /* 0x0001dc00019e7983 */ /* 0x000ea80000300800 */
        /* <DEDUP_REMOVED lines=8> */
[----:B------:R0:W-:Y:S04]  /*ce10*/  @!P1 STG.E.U8 desc[UR36][R4.64], R2 ;  /* 0x0000000204009986 */ /* 0x0001e8000c101124 */
[----:B0-----:R-:W3:Y:S01]  /*ce20*/  LDL.LU R2, [R1+0x4] ;  /* 0x0000040001027983 */ /* 0x001ee20000300800 */
[----:B------:R-:W-:-:S02]  /*ce30*/  ISETP.LT.OR P1, PT, R0, 0x2, !P0 ;  /* 0x000000020000780c */ /* 0x000fc40004721670 */
[----:B------:R-:W-:-:S11]  /*ce40*/  ISETP.GE.AND P2, PT, R19, 0x9, PT ;  /* 0x000000091300780c */ /* 0x000fd60003f46270 */
[----:B---3--:R-:W-:-:S05]  /*ce50*/  @!P1 IMAD R2, R2, R17, RZ ;  /* 0x0000001102029224 */ /* 0x008fca00078e02ff */
[----:B------:R0:W-:Y:S04]  /*ce60*/  @!P1 STG.E.U8 desc[UR36][R4.64+0x1], R2 ;  /* 0x0000010204009986 */ /* 0x0001e8000c101124 */
[----:B0-----:R-:W3:Y:S01]  /*ce70*/  LDL.LU R2, [R1+0x8] ;  /* 0x0000080001027983 */ /* 0x001ee20000300800 */
[C---:B------:R-:W-:Y:S02]  /*ce80*/  ISETP.LT.OR P1, PT, R0.reuse, 0x1, !P2 ;  /* 0x000000010000780c */ /* 0x040fe40005721670 */
[C---:B------:R-:W-:Y:S02]  /*ce90*/  ISETP.LT.OR P3, PT, R0.reuse, 0x2, !P2 ;  /* 0x000000020000780c */ /* 0x040fe40005761670 */
[----:B------:R-:W-:-:S09]  /*cea0*/  ISETP.LT.OR P4, PT, R0, 0x9, !P0 ;  /* 0x000000090000780c */ /* 0x000fd20004781670 */
[----:B---3--:R-:W-:-:S05]  /*ceb0*/  @!P1 IMAD R2, R2, R17, RZ ;  /* 0x0000001102029224 */ /* 0x008fca00078e02ff */
[----:B------:R0:W-:Y:S04]  /*cec0*/  @!P1 STG.E.U8 desc[UR36][R10.64], R2 ;  /* 0x000000020a009986 */ /* 0x0001e8000c101124 */
[----:B0-----:R-:W3:Y:S01]  /*ced0*/  LDL.LU R2, [R1+0x10] ;  /* 0x0000100001027983 */ /* 0x001ee20000300800 */
[----:B------:R-:W-:Y:S01]  /*cee0*/  @!P3 IMAD R3, R3, R17, RZ ;  /* 0x000000110303b224 */ /* 0x000fe200078e02ff */
[C---:B------:R-:W-:Y:S02]  /*cef0*/  ISETP.LT.OR P1, PT, R0.reuse, 0xa, !P0 ;  /* 0x0000000a0000780c */ /* 0x040fe40004721670 */
[C---:B------:R-:W-:Y:S02]  /*cf00*/  ISETP.LT.OR P5, PT, R0.reuse, 0x9, !P2 ;  /* 0x000000090000780c */ /* 0x040fe400057a1670 */
[----:B------:R0:W-:Y:S01]  /*cf10*/  @!P3 STG.E.U8 desc[UR36][R10.64+0x1], R3 ;  /* 0x000001030a00b986 */ /* 0x0001e2000c101124 */
[----:B------:R-:W-:-:S03]  /*cf20*/  ISETP.LT.OR P6, PT, R0, 0xa, !P2 ;  /* 0x0000000a0000780c */ /* 0x000fc600057c1670 */
[----:B0-----:R-:W5:Y:S01]  /*cf30*/  LDL.LU R3, [R1+0x18] ;  /* 0x0000180001037983 */ /* 0x001f620000300800 */
[----:B---3--:R-:W-:-:S05]  /*cf40*/  @!P4 IMAD R2, R2, R17, RZ ;  /* 0x000000110202c224 */ /* 0x008fca00078e02ff */
[----:B------:R0:W-:Y:S04]  /*cf50*/  @!P4 STG.E.U8 desc[UR36][R4.64+0x8], R2 ;  /* 0x000008020400c986 */ /* 0x0001e8000c101124 */
[----:B0-----:R-:W3:Y:S01]  /*cf60*/  LDL.LU R2, [R1+0x1c] ;  /* 0x00001c0001027983 */ /* 0x001ee20000300800 */
[-C--:B----4-:R-:W-:Y:S02]  /*cf70*/  @!P1 IMAD R12, R12, R17.reuse, RZ ;  /* 0x000000110c0c9224 */ /* 0x090fe400078e02ff */
[----:B-----5:R-:W-:-:S03]  /*cf80*/  @!P5 IMAD R3, R3, R17, RZ ;  /* 0x000000110303d224 */ /* 0x020fc600078e02ff */
[----:B------:R0:W-:Y:S04]  /*cf90*/  @!P1 STG.E.U8 desc[UR36][R4.64+0x9], R12 ;  /* 0x0000090c04009986 */ /* 0x0001e8000c101124 */
[----:B------:R1:W-:Y:S04]  /*cfa0*/  @!P5 STG.E.U8 desc[UR36][R10.64+0x8], R3 ;  /* 0x000008030a00d986 */ /* 0x0003e8000c101124 */
[----:B0-----:R-:W4:Y:S04]  /*cfb0*/  LDL.LU R12, [R1+0x28] ;  /* 0x00002800010c7983 */ /* 0x001f280000300800 */
[----:B-1----:R-:W5:Y:S01]  /*cfc0*/  LDL.LU R3, [R1+0x20] ;  /* 0x0000200001037983 */ /* 0x002f620000300800 */
[----:B---3--:R-:W-:-:S05]  /*cfd0*/  @!P6 IMAD R2, R2, R17, RZ ;  /* 0x000000110202e224 */ /* 0x008fca00078e02ff */
[----:B------:R0:W-:Y:S04]  /*cfe0*/  @!P6 STG.E.U8 desc[UR36][R10.64+0x9], R2 ;  /* 0x000009020a00e986 */ /* 0x0001e8000c101124 */
[----:B0-----:R-:W3:Y:S01]  /*cff0*/  LDL.LU R2, [R1+0x24] ;  /* 0x0000240001027983 */ /* 0x001ee20000300800 */
[C---:B------:R-:W-:Y:S02]  /*d000*/  ISETP.LT.OR P3, PT, R0.reuse, 0x11, !P0 ;  /* 0x000000110000780c */ /* 0x040fe40004761670 */
[----:B------:R-:W-:-:S11]  /*d010*/  ISETP.LT.OR P4, PT, R0, 0x12, !P0 ;  /* 0x000000120000780c */ /* 0x000fd60004781670 */
[----:B-----5:R-:W-:-:S05]  /*d020*/  @!P3 IMAD R3, R3, R17, RZ ;  /* 0x000000110303b224 */ /* 0x020fca00078e02ff */
[----:B------:R0:W-:Y:S04]  /*d030*/  @!P3 STG.E.U8 desc[UR36][R4.64+0x10], R3 ;  /* 0x000010030400b986 */ /* 0x0001e8000c101124 */
[----:B0-----:R-:W5:Y:S01]  /*d040*/  LDL.LU R3, [R1+0x2c] ;  /* 0x00002c0001037983 */ /* 0x001f620000300800 */
[----:B---3--:R-:W-:-:S05]  /*d050*/  @!P4 IMAD R2, R2, R17, RZ ;  /* 0x000000110202c224 */ /* 0x008fca00078e02ff */
[----:B------:R0:W-:Y:S04]  /*d060*/  @!P4 STG.E.U8 desc[UR36][R4.64+0x11], R2 ;  /* 0x000011020400c986 */ /* 0x0001e8000c101124 */
[----:B0-----:R-:W3:Y:S01]  /*d070*/  LDL.LU R2, [R1+0x30] ;  /* 0x0000300001027983 */ /* 0x001ee20000300800 */
[C---:B------:R-:W-:Y:S02]  /*d080*/  ISETP.LT.OR P1, PT, R0.reuse, 0x11, !P2 ;  /* 0x000000110000780c */ /* 0x040fe40005721670 */
[C---:B------:R-:W-:Y:S02]  /*d090*/  ISETP.LT.OR P5, PT, R0.reuse, 0x12, !P2 ;  /* 0x000000120000780c */ /* 0x040fe400057a1670 */
[----:B------:R-:W-:-:S09]  /*d0a0*/  ISETP.LT.OR P6, PT, R0, 0x19, !P0 ;  /* 0x000000190000780c */ /* 0x000fd200047c1670 */
        /* <DEDUP_REMOVED lines=38> */
[----:B------:R-:W-:-:S13]  /*d310*/  ISETP.LT.OR P6, PT, R0, 0x2a, !P0 ;  /* 0x0000002a0000780c */ /* 0x000fda00047c1670 */
[----:B-----5:R-:W-:-:S05]  /*d320*/  @!P6 IMAD R3, R3, R17, RZ ;  /* 0x000000110303e224 */ /* 0x020fca00078e02ff */
[----:B------:R-:W-:Y:S01]  /*d330*/  @!P6 STG.E.U8 desc[UR36][R4.64+0x29], R3 ;  /* 0x000029030400e986 */ /* 0x000fe2000c101124 */
[----:B---3--:R-:W-:-:S05]  /*d340*/  @!P5 IMAD R2, R2, R17, RZ ;  /* 0x000000110202d224 */ /* 0x008fca00078e02ff */
[----:B------:R0:W-:Y:S04]  /*d350*/  @!P5 STG.E.U8 desc[UR36][R4.64+0x28], R2 ;  /* 0x000028020400d986 */ /* 0x0001e8000c101124 */
[----:B0-----:R-:W3:Y:S04]  /*d360*/  LDL.LU R2, [R1+0x58] ;  /* 0x0000580001027983 */ /* 0x001ee80000300800 */
[----:B------:R-:W5:Y:S01]  /*d370*/  LDL.LU R3, [R1+0x5c] ;  /* 0x00005c0001037983 */ /* 0x000f620000300800 */
[C---:B------:R-:W-:Y:S02]  /*d380*/  ISETP.LT.OR P1, PT, R0.reuse, 0x29, !P2 ;  /* 0x000000290000780c */ /* 0x040fe40005721670 */
[----:B------:R-:W-:-:S11]  /*d390*/  ISETP.LT.OR P3, PT, R0, 0x2a, !P2 ;  /* 0x0000002a0000780c */ /* 0x000fd60005761670 */
[----:B---3--:R-:W-:-:S05]  /*d3a0*/  @!P1 IMAD R2, R2, R17, RZ ;  /* 0x0000001102029224 */ /* 0x008fca00078e02ff */
[----:B------:R0:W-:Y:S04]  /*d3b0*/  @!P1 STG.E.U8 desc[UR36][R10.64+0x28], R2 ;  /* 0x000028020a009986 */ /* 0x0001e8000c101124 */
[----:B0-----:R-:W3:Y:S01]  /*d3c0*/  LDL.LU R2, [R1+0x60] ;  /* 0x0000600001027983 */ /* 0x001ee20000300800 */
[----:B-----5:R-:W-:-:S05]  /*d3d0*/  @!P3 IMAD R3, R3, R17, RZ ;  /* 0x000000110303b224 */ /* 0x020fca00078e02ff */
[----:B------:R0:W-:Y:S04]  /*d3e0*/  @!P3 STG.E.U8 desc[UR36][R10.64+0x29], R3 ;  /* 0x000029030a00b986 */ /* 0x0001e8000c101124 */
[----:B0-----:R-:W5:Y:S01]  /*d3f0*/  LDL.LU R3, [R1+0x68] ;  /* 0x0000680001037983 */ /* 0x001f620000300800 */
[C---:B------:R-:W-:Y:S02]  /*d400*/  ISETP.LT.OR P4, PT, R0.reuse, 0x31, !P0 ;  /* 0x000000310000780c */ /* 0x040fe40004781670 */
[C---:B------:R-:W-:Y:S02]  /*d410*/  ISETP.LT.OR P5, PT, R0.reuse, 0x32, !P0 ;  /* 0x000000320000780c */ /* 0x040fe400047a1670 */
[----:B------:R-:W-:-:S11]  /*d420*/  ISETP.LT.OR P6, PT, R0, 0x31, !P2 ;  /* 0x000000310000780c */ /* 0x000fd600057c1670 */
[----:B----4-:R-:W-:-:S05]  /*d430*/  @!P5 IMAD R12, R12, R17, RZ ;  /* 0x000000110c0cd224 */ /* 0x010fca00078e02ff */
[----:B------:R-:W-:Y:S01]  /*d440*/  @!P5 STG.E.U8 desc[UR36][R4.64+0x31], R12 ;  /* 0x0000310c0400d986 */ /* 0x000fe2000c101124 */
[----:B---3--:R-:W-:-:S05]  /*d450*/  @!P4 IMAD R2, R2, R17, RZ ;  /* 0x000000110202c224 */ /* 0x008fca00078e02ff */
[----:B------:R0:W-:Y:S04]  /*d460*/  @!P4 STG.E.U8 desc[UR36][R4.64+0x30], R2 ;  /* 0x000030020400c986 */ /* 0x0001e8000c101124 */
[----:B0-----:R-:W3:Y:S01]  /*d470*/  LDL.LU R2, [R1+0x6c] ;  /* 0x00006c0001027983 */ /* 0x001ee20000300800 */
[----:B-----5:R-:W-:-:S03]  /*d480*/  @!P6 IMAD R3, R3, R17, RZ ;  /* 0x000000110303e224 */ /* 0x020fc600078e02ff */
[----:B------:R-:W4:Y:S04]  /*d490*/  LDL.LU R12, [R1+0x78] ;  /* 0x00007800010c7983 */ /* 0x000f280000300800 */
[----:B------:R0:W-:Y:S04]  /*d4a0*/  @!P6 STG.E.U8 desc[UR36][R10.64+0x30], R3 ;  /* 0x000030030a00e986 */ /* 0x0001e8000c101124 */
[----:B0-----:R-:W5:Y:S01]  /*d4b0*/  LDL.LU R3, [R1+0x70] ;  /* 0x0000700001037983 */ /* 0x001f620000300800 */
        /* <DEDUP_REMOVED lines=11> */
[-C--:B----4-:R-:W-:Y:S02]  /*d570*/  @!P5 IMAD R12, R12, R17.reuse, RZ ;  /* 0x000000110c0cd224 */ /* 0x090fe400078e02ff */
[----:B---3--:R-:W-:-:S05]  /*d580*/  @!P4 IMAD R2, R2, R17, RZ ;  /* 0x000000110202c224 */ /* 0x008fca00078e02ff */
[----:B------:R0:W-:Y:S04]  /*d590*/  @!P4 STG.E.U8 desc[UR36][R4.64+0x39], R2 ;  /* 0x000039020400c986 */ /* 0x0001e8000c101124 */
[----:B0-----:R-:W3:Y:S01]  /*d5a0*/  LDL.LU R2, [R1+0x80] ;  /* 0x0000800001027983 */ /* 0x001ee20000300800 */
[----:B-----5:R-:W-:-:S03]  /*d5b0*/  @!P6 IMAD R3, R3, R17, RZ ;  /* 0x000000110303e224 */ /* 0x020fc600078e02ff */
[----:B------:R0:W-:Y:S04]  /*d5c0*/  @!P5 STG.E.U8 desc[UR36][R10.64+0x38], R12 ;  /* 0x0000380c0a00d986 */ /* 0x0001e8000c101124 */
[----:B------:R1:W-:Y:S04]  /*d5d0*/  @!P6 STG.E.U8 desc[UR36][R10.64+0x39], R3 ;  /* 0x000039030a00e986 */ /* 0x0003e8000c101124 */
[----:B0-----:R-:W4:Y:S04]  /*d5e0*/  LDL.LU R12, [R1+0xa0] ;  /* 0x0000a000010c7983 */ /* 0x001f280000300800 */
[----:B-1----:R-:W5:Y:S01]  /*d5f0*/  LDL.LU R3, [R1+0x84] ;  /* 0x0000840001037983 */ /* 0x002f620000300800 */
[----:B------:R-:W-:-:S02]  /*d600*/  ISETP.LT.OR P1, PT, R0, 0x41, !P0 ;  /* 0x000000410000780c */ /* 0x000fc40004721670 */
        /* <DEDUP_REMOVED lines=9> */
[C---:B------:R-:W-:Y:S02]  /*d6a0*/  ISETP.LT.OR P6, PT, R0.reuse, 0x49, !P0 ;  /* 0x000000490000780c */ /* 0x040fe400047c1670 */
[----:B------:R-:W-:-:S02]  /*d6b0*/  ISETP.LT.OR P1, PT, R0, 0x4a, !P0 ;  /* 0x0000004a0000780c */ /* 0x000fc40004721670 */
[----:B------:R-:W-:-:S07]  /*d6c0*/  ISETP.LT.OR P3, PT, R0, 0x49, !P2 ;  /* 0x000000490000780c */ /* 0x000fce0005761670 */
[-C--:B------:R-:W-:Y:S02]  /*d6d0*/  @!P5 IMAD R13, R13, R17.reuse, RZ ;  /* 0x000000110d0dd224 */ /* 0x080fe400078e02ff */
[-C--:B------:R-:W-:Y:S02]  /*d6e0*/  @!P6 IMAD R15, R15, R17.reuse, RZ ;  /* 0x000000110f0fe224 */ /* 0x080fe400078e02ff */
[----:B------:R-:W-:Y:S01]  /*d6f0*/  @!P1 IMAD R21, R21, R17, RZ ;  /* 0x0000001115159224 */ /* 0x000fe200078e02ff */
[----:B------:R4:W-:Y:S01]  /*d700*/  @!P5 STG.E.U8 desc[UR36][R10.64+0x41], R13 ;  /* 0x0000410d0a00d986 */ /* 0x0009e2000c101124 */
[----:B------:R-:W-:-:S13]  /*d710*/  ISETP.LT.OR P5, PT, R0, 0x51, !P0 ;  /* 0x000000510000780c */ /* 0x000fda00047a1670 */
[-C--:B----4-:R-:W-:Y:S02]  /*d720*/  @!P5 IMAD R13, R12, R17.reuse, RZ ;  /* 0x000000110c0dd224 */ /* 0x090fe400078e02ff */
[----:B---3--:R-:W-:-:S05]  /*d730*/  @!P4 IMAD R2, R2, R17, RZ ;  /* 0x000000110202c224 */ /* 0x008fca00078e02ff */
[----:B------:R-:W-:Y:S01]  /*d740*/  @!P4 STG.E.U8 desc[UR36][R10.64+0x40], R2 ;  /* 0x000040020a00c986 */ /* 0x000fe2000c101124 */
[----:B------:R-:W-:-:S03]  /*d750*/  ISETP.LT.OR P4, PT, R0, 0x4a, !P2 ;  /* 0x0000004a0000780c */ /* 0x000fc60005781670 */
[----:B------:R0:W-:Y:S01]  /*d760*/  @!P6 STG.E.U8 desc[UR36][R4.64+0x48], R15 ;  /* 0x0000480f0400e986 */ /* 0x0001e2000c101124 */
[----:B------:R-:W-:-:S03]  /*d770*/  ISETP.LT.OR P6, PT, R0, 0x52, !P0 ;  /* 0x000000520000780c */ /* 0x000fc600047c1670 */
[----:B------:R-:W-:Y:S01]  /*d780*/  @!P1 STG.E.U8 desc[UR36][R4.64+0x49], R21 ;  /* 0x0000491504009986 */ /* 0x000fe2000c101124 */
[----:B------:R-:W-:-:S05]  /*d790*/  ISETP.LT.OR P1, PT, R0, 0x51, !P2 ;  /* 0x000000510000780c */ /* 0x000fca0005721670 */
[-C--:B------:R-:W-:Y:S02]  /*d7a0*/  @!P4 IMAD R23, R23, R17.reuse, RZ ;  /* 0x000000111717c224 */ /* 0x080fe400078e02ff */
[-C--:B-----5:R-:W-:Y:S02]  /*d7b0*/  @!P3 IMAD R3, R3, R17.reuse, RZ ;  /* 0x000000110303b224 */ /* 0x0a0fe400078e02ff */
[-C--:B0-----:R-:W-:Y:S01]  /*d7c0*/  @!P6 IMAD R15, R235, R17.reuse, RZ ;  /* 0x00000011eb0fe224 */ /* 0x081fe200078e02ff */
[----:B------:R-:W-:Y:S03]  /*d7d0*/  @!P4 STG.E.U8 desc[UR36][R10.64+0x49], R23 ;  /* 0x000049170a00c986 */ /* 0x000fe6000c101124 */
[----:B------:R-:W-:Y:S01]  /*d7e0*/  @!P1 IMAD R153, R153, R17, RZ ;  /* 0x0000001199999224 */ /* 0x000fe200078e02ff */
[----:B------:R0:W-:Y:S01]  /*d7f0*/  @!P3 STG.E.U8 desc[UR36][R10.64+0x48], R3 ;  /* 0x000048030a00b986 */ /* 0x0001e2000c101124 */
[----:B------:R-:W-:-:S02]  /*d800*/  ISETP.LT.OR P3, PT, R0, 0x52, !P2 ;  /* 0x000000520000780c */ /* 0x000fc40005761670 */
[C---:B------:R-:W-:Y:S01]  /*d810*/  ISETP.LT.OR P4, PT, R0.reuse, 0x59, !P0 ;  /* 0x000000590000780c */ /* 0x040fe20004781670 */
[----:B------:R1:W-:Y:S01]  /*d820*/  @!P5 STG.E.U8 desc[UR36][R4.64+0x50], R13 ;  /* 0x0000500d0400d986 */ /* 0x0003e2000c101124 */
[----:B------:R-:W-:-:S03]  /*d830*/  ISETP.LT.OR P5, PT, R0, 0x5a, !P0 ;  /* 0x0000005a0000780c */ /* 0x000fc600047a1670 */
[----:B------:R3:W-:Y:S01]  /*d840*/  @!P6 STG.E.U8 desc[UR36][R4.64+0x51], R15 ;  /* 0x0000510f0400e986 */ /* 0x0007e2000c101124 */
[----:B------:R-:W-:-:S03]  /*d850*/  ISETP.LT.OR P6, PT, R0, 0x59, !P2 ;  /* 0x000000590000780c */ /* 0x000fc600057c1670 */
[----:B------:R-:W-:Y:S01]  /*d860*/  @!P1 STG.E.U8 desc[UR36][R10.64+0x50], R153 ;  /* 0x000050990a009986 */ /* 0x000fe2000c101124 */
[----:B------:R-:W-:Y:S01]  /*d870*/  ISETP.LT.OR P1, PT, R0, 0x5a, !P2 ;  /* 0x0000005a0000780c */ /* 0x000fe20005721670 */
[-C--:B0-----:R-:W-:Y:S02]  /*d880*/  @!P3 IMAD R3, R234, R17.reuse, RZ ;  /* 0x00000011ea03b224 */ /* 0x081fe400078e02ff */
[-C--:B------:R-:W-:Y:S02]  /*d890*/  @!P4 IMAD R21, R233, R17.reuse, RZ ;  /* 0x00000011e915c224 */ /* 0x080fe400078e02ff */
[-C--:B-1----:R-:W-:Y:S01]  /*d8a0*/  @!P5 IMAD R13, R232, R17.reuse, RZ ;  /* 0x00000011e80dd224 */ /* 0x082fe200078e02ff */
[----:B------:R0:W-:Y:S03]  /*d8b0*/  @!P3 STG.E.U8 desc[UR36][R10.64+0x51], R3 ;  /* 0x000051030a00b986 */ /* 0x0001e6000c101124 */
[----:B---3--:R-:W-:Y:S01]  /*d8c0*/  @!P6 IMAD R15, R231, R17, RZ ;  /* 0x00000011e70fe224 */ /* 0x008fe200078e02ff */
[----:B------:R1:W-:Y:S01]  /*d8d0*/  @!P4 STG.E.U8 desc[UR36][R4.64+0x58], R21 ;  /* 0x000058150400c986 */ /* 0x0003e2000c101124 */
[----:B------:R-:W-:-:S02]  /*d8e0*/  ISETP.LT.OR P3, PT, R0, 0x61, !P0 ;  /* 0x000000610000780c */ /* 0x000fc40004761670 */
[----:B------:R-:W-:Y:S01]  /*d8f0*/  @!P1 IMAD R23, R230, R17, RZ ;  /* 0x00000011e6179224 */ /* 0x000fe200078e02ff */
        /* <DEDUP_REMOVED lines=8> */
[-C--:B-1----:R-:W-:Y:S02]  /*d980*/  @!P4 IMAD R21, R228, R17.reuse, RZ ;  /* 0x00000011e415c224 */ /* 0x082fe400078e02ff */
[-C--:B---3--:R-:W-:Y:S01]  /*d990*/  @!P5 IMAD R13, R227, R17.reuse, RZ ;  /* 0x00000011e30dd224 */ /* 0x088fe200078e02ff */
[----:B------:R0:W-:Y:S03]  /*d9a0*/  @!P3 STG.E.U8 desc[UR36][R4.64+0x60], R3 ;  /* 0x000060030400b986 */ /* 0x0001e6000c101124 */
[----:B----4-:R-:W-:Y:S01]  /*d9b0*/  @!P6 IMAD R15, R226, R17, RZ ;  /* 0x00000011e20fe224 */ /* 0x010fe200078e02ff */
        /* <DEDUP_REMOVED lines=134> */
[-C--:B----4-:R-:W-:Y:S01]  /*e220*/  @!P6 IMAD R15, R181, R17.reuse, RZ ;  /* 0x00000011b50fe224 */ /* 0x090fe200078e02ff */
[----:B------:R1:W-:Y:S03]  /*e230*/  @!P4 STG.E.U8 desc[UR36][R10.64+0xb8], R21 ;  /* 0x0000b8150a00c986 */ /* 0x0003e6000c101124 */
[----:B------:R-:W-:Y:S01]  /*e240*/  @!P1 IMAD R23, R180, R17, RZ ;  /* 0x00000011b4179224 */ /* 0x000fe200078e02ff */
[C---:B------:R-:W-:Y:S01]  /*e250*/  ISETP.LT.OR P3, PT, R0.reuse, 0xc1, !P2 ;  /* 0x000000c10000780c */ /* 0x040fe20005761670 */
[----:B------:R3:W-:Y:S01]  /*e260*/  @!P5 STG.E.U8 desc[UR36][R10.64+0xb9], R13 ;  /* 0x0000b90d0a00d986 */ /* 0x0007e2000c101124 */
[----:B------:R-:W-:-:S02]  /*e270*/  ISETP.LT.OR P4, PT, R0, 0xc2, !P2 ;  /* 0x000000c20000780c */ /* 0x000fc40005781670 */
[C---:B------:R-:W-:Y:S01]  /*e280*/  ISETP.LT.OR P5, PT, R0.reuse, 0xc9, !P0 ;  /* 0x000000c90000780c */ /* 0x040fe200047a1670 */
[----:B------:R4:W-:Y:S01]  /*e290*/  @!P6 STG.E.U8 desc[UR36][R4.64+0xc0], R15 ;  /* 0x0000c00f0400e986 */ /* 0x0009e2000c101124 */
[----:B------:R-:W-:-:S03]  /*e2a0*/  ISETP.LT.OR P6, PT, R0, 0xca, !P0 ;  /* 0x000000ca0000780c */ /* 0x000fc600047c1670 */
[----:B------:R-:W-:Y:S01]  /*e2b0*/  @!P1 STG.E.U8 desc[UR36][R4.64+0xc1], R23 ;  /* 0x0000c11704009986 */ /* 0x000fe2000c101124 */
[----:B------:R-:W-:-:S03]  /*e2c0*/  ISETP.LT.OR P1, PT, R0, 0xc9, !P2 ;  /* 0x000000c90000780c */ /* 0x000fc60005721670 */
[-C--:B0-----:R-:W-:Y:S02]  /*e2d0*/  @!P3 IMAD R3, R179, R17.reuse, RZ ;  /* 0x00000011b303b224 */ /* 0x081fe400078e02ff */
[-C--:B-1----:R-:W-:Y:S02]  /*e2e0*/  @!P4 IMAD R21, R178, R17.reuse, RZ ;  /* 0x00000011b215c224 */ /* 0x082fe400078e02ff */
[-C--:B---3--:R-:W-:Y:S02]  /*e2f0*/  @!P5 IMAD R13, R177, R17.reuse, RZ ;  /* 0x00000011b10dd224 */ /* 0x088fe400078e02ff */
[-C--:B----4-:R-:W-:Y:S01]  /*e300*/  @!P6 IMAD R15, R176, R17.reuse, RZ ;  /* 0x00000011b00fe224 */ /* 0x090fe200078e02ff */
[----:B------:R0:W-:Y:S03]  /*e310*/  @!P3 STG.E.U8 desc[UR36][R10.64+0xc0], R3 ;  /* 0x0000c0030a00b986 */ /* 0x0001e6000c101124 */
        /* <DEDUP_REMOVED lines=36> */
[----:B------:R4:W-:Y:S04]  /*e560*/  @!P6 STG.E.U8 desc[UR36][R10.64+0xd9], R15 ;  /* 0x0000d90f0a00e986 */ /* 0x0009e8000c101124 */
[----:B------:R-:W-:Y:S01]  /*e570*/  @!P1 STG.E.U8 desc[UR36][R4.64+0xe0], R153 ;  /* 0x0000e09904009986 */ /* 0x000fe2000c101124 */
[C---:B------:R-:W-:Y:S02]  /*e580*/  ISETP.LT.OR P1, PT, R0.reuse, 0xea, !P0 ;  /* 0x000000ea0000780c */ /* 0x040fe40004721670 */
[----:B------:R-:W-:Y:S01]  /*e590*/  ISETP.LT.OR P6, PT, R0, 0xe9, !P0 ;  /* 0x000000e90000780c */ /* 0x000fe200047c1670 */
[-C--:B0-----:R-:W-:Y:S02]  /*e5a0*/  @!P3 IMAD R3, R164, R17.reuse, RZ ;  /* 0x00000011a403b224 */ /* 0x081fe400078e02ff */
[----:B-1----:R-:W-:-:S02]  /*e5b0*/  @!P4 IMAD R21, R163, R17, RZ ;  /* 0x00000011a315c224 */ /* 0x002fc400078e02ff */
[----:B---3--:R-:W-:Y:S01]  /*e5c0*/  @!P5 IMAD R13, R162, R17, RZ ;  /* 0x00000011a20dd224 */ /* 0x008fe200078e02ff */
[----:B------:R0:W-:Y:S01]  /*e5d0*/  @!P3 STG.E.U8 desc[UR36][R4.64+0xe1], R3 ;  /* 0x0000e1030400b986 */ /* 0x0001e2000c101124 */
[----:B------:R-:W-:-:S04]  /*e5e0*/  ISETP.LT.OR P3, PT, R0, 0xe9, !P2 ;  /* 0x000000e90000780c */ /* 0x000fc80005761670 */
[-C--:B------:R-:W-:Y:S01]  /*e5f0*/  @!P1 IMAD R23, R160, R17.reuse, RZ ;  /* 0x00000011a0179224 */ /* 0x080fe200078e02ff */
[----:B------:R2:W-:Y:S01]  /*e600*/  @!P4 STG.E.U8 desc[UR36][R10.64+0xe0], R21 ;  /* 0x0000e0150a00c986 */ /* 0x0005e2000c101124 */
[----:B----4-:R-:W-:Y:S01]  /*e610*/  @!P6 IMAD R15, R161, R17, RZ ;  /* 0x00000011a10fe224 */ /* 0x010fe200078e02ff */
[C---:B------:R-:W-:Y:S02]  /*e620*/  ISETP.LT.OR P4, PT, R0.reuse, 0xea, !P2 ;  /* 0x000000ea0000780c */ /* 0x040fe40005781670 */
[----:B------:R1:W-:Y:S01]  /*e630*/  @!P5 STG.E.U8 desc[UR36][R10.64+0xe1], R13 ;  /* 0x0000e10d0a00d986 */ /* 0x0003e2000c101124 */
[----:B------:R-:W-:-:S03]  /*e640*/  ISETP.LT.OR P5, PT, R0, 0xf1, !P0 ;  /* 0x000000f10000780c */ /* 0x000fc600047a1670 */
[----:B------:R-:W-:Y:S01]  /*e650*/  @!P1 STG.E.U8 desc[UR36][R4.64+0xe9], R23 ;  /* 0x0000e91704009986 */ /* 0x000fe2000c101124 */
[----:B------:R-:W-:-:S03]  /*e660*/  ISETP.LT.OR P1, PT, R0, 0xf2, !P0 ;  /* 0x000000f20000780c */ /* 0x000fc60004721670 */
[----:B------:R3:W-:Y:S01]  /*e670*/  @!P6 STG.E.U8 desc[UR36][R4.64+0xe8], R15 ;  /* 0x0000e80f0400e986 */ /* 0x0007e2000c101124 */
[----:B------:R-:W-:Y:S01]  /*e680*/  ISETP.LT.OR P6, PT, R0, 0xf1, !P2 ;  /* 0x000000f10000780c */ /* 0x000fe200057c1670 */
[-C--:B0-----:R-:W-:Y:S02]  /*e690*/  @!P3 IMAD R3, R159, R17.reuse, RZ ;  /* 0x000000119f03b224 */ /* 0x081fe400078e02ff */
[-C--:B--2---:R-:W-:Y:S02]  /*e6a0*/  @!P4 IMAD R21, R158, R17.reuse, RZ ;  /* 0x000000119e15c224 */ /* 0x084fe400078e02ff */
[-C--:B-1----:R-:W-:Y:S01]  /*e6b0*/  @!P5 IMAD R13, R157, R17.reuse, RZ ;  /* 0x000000119d0dd224 */ /* 0x082fe200078e02ff */
[----:B------:R0:W-:Y:S01]  /*e6c0*/  @!P3 STG.E.U8 desc[UR36][R10.64+0xe8], R3 ;  /* 0x0000e8030a00b986 */ /* 0x0001e2000c101124 */
[----:B------:R-:W-:Y:S02]  /*e6d0*/  ISETP.LT.OR P3, PT, R0, 0xf2, !P2 ;  /* 0x000000f20000780c */ /* 0x000fe40005761670 */
[-C--:B---3--:R-:W-:Y:S01]  /*e6e0*/  @!P1 IMAD R15, R156, R17.reuse, RZ ;  /* 0x000000119c0f9224 */ /* 0x088fe200078e02ff */
[----:B------:R1:W-:Y:S03]  /*e6f0*/  @!P4 STG.E.U8 desc[UR36][R10.64+0xe9], R21 ;  /* 0x0000e9150a00c986 */ /* 0x0003e6000c101124 */
[----:B------:R-:W-:Y:S01]  /*e700*/  @!P6 IMAD R23, R155, R17, RZ ;  /* 0x000000119b17e224 */ /* 0x000fe200078e02ff */
[C---:B------:R-:W-:Y:S01]  /*e710*/  ISETP.LT.OR P4, PT, R0.reuse, 0xf9, !P0 ;  /* 0x000000f90000780c */ /* 0x040fe20004781670 */
[----:B------:R-:W-:Y:S01]  /*e720*/  @!P1 STG.E.U8 desc[UR36][R4.64+0xf1], R15 ;  /* 0x0000f10f04009986 */ /* 0x000fe2000c101124 */
[----:B------:R-:W-:-:S02]  /*e730*/  ISETP.LT.OR P0, PT, R0, 0xfa, !P0 ;  /* 0x000000fa0000780c */ /* 0x000fc40004701670 */
[C---:B------:R-:W-:Y:S01]  /*e740*/  ISETP.GE.AND P1, PT, R19.reuse, 0x81, PT ;  /* 0x000000811300780c */ /* 0x040fe20003f26270 */
[----:B------:R2:W-:Y:S01]  /*e750*/  @!P5 STG.E.U8 desc[UR36][R4.64+0xf0], R13 ;  /* 0x0000f00d0400d986 */ /* 0x0005e2000c101124 */
[C---:B------:R-:W-:Y:S02]  /*e760*/  ISETP.LT.OR P5, PT, R0.reuse, 0xf9, !P2 ;  /* 0x000000f90000780c */ /* 0x040fe400057a1670 */
[C---:B------:R-:W-:Y:S01]  /*e770*/  ISETP.LT.OR P2, PT, R0.reuse, 0xfa, !P2 ;  /* 0x000000fa0000780c */ /* 0x040fe20005741670 */
[----:B------:R-:W-:Y:S01]  /*e780*/  @!P6 STG.E.U8 desc[UR36][R10.64+0xf0], R23 ;  /* 0x0000f0170a00e986 */ /* 0x000fe2000c101124 */
[----:B------:R-:W-:Y:S01]  /*e790*/  ISETP.LT.OR P6, PT, R0, 0x1, !P1 ;  /* 0x000000010000780c */ /* 0x000fe20004fc1670 */
[-C--:B0-----:R-:W-:Y:S02]  /*e7a0*/  @!P3 IMAD R3, R154, R17.reuse, RZ ;  /* 0x000000119a03b224 */ /* 0x081fe400078e02ff */
[-C--:B-1----:R-:W-:Y:S02]  /*e7b0*/  @!P4 IMAD R21, R152, R17.reuse, RZ ;  /* 0x000000119815c224 */ /* 0x082fe400078e02ff */
[----:B------:R-:W-:Y:S01]  /*e7c0*/  @!P0 IMAD R153, R22, R17, RZ ;  /* 0x0000001116998224 */ /* 0x000fe200078e02ff */
[----:B------:R0:W-:Y:S01]  /*e7d0*/  @!P3 STG.E.U8 desc[UR36][R10.64+0xf1], R3 ;  /* 0x0000f1030a00b986 */ /* 0x0001e2000c101124 */
[----:B------:R-:W-:-:S02]  /*e7e0*/  ISETP.GE.AND P3, PT, R19, 0x89, PT ;  /* 0x000000891300780c */ /* 0x000fc40003f66270 */
[-C--:B--2---:R-:W-:Y:S02]  /*e7f0*/  @!P5 IMAD R13, R20, R17.reuse, RZ ;  /* 0x00000011140dd224 */ /* 0x084fe400078e02ff */
[-C--:B------:R-:W-:Y:S01]  /*e800*/  @!P2 IMAD R15, R14, R17.reuse, RZ ;  /* 0x000000110e0fa224 */ /* 0x080fe200078e02ff */
[----:B------:R-:W-:Y:S01]  /*e810*/  @!P0 STG.E.U8 desc[UR36][R4.64+0xf9], R153 ;  /* 0x0000f99904008986 */ /* 0x000fe2000c101124 */
[----:B------:R-:W-:Y:S01]  /*e820*/  @!P6 IMAD R19, R24, R17, RZ ;  /* 0x000000111813e224 */ /* 0x000fe200078e02ff */
[C---:B------:R-:W-:Y:S02]  /*e830*/  ISETP.LT.OR P0, PT, R0.reuse, 0x2, !P1 ;  /* 0x000000020000780c */ /* 0x040fe40004f01670 */
[----:B------:R1:W-:Y:S01]  /*e840*/  @!P4 STG.E.U8 desc[UR36][R4.64+0xf8], R21 ;  /* 0x0000f8150400c986 */ /* 0x0003e2000c101124 */
[----:B------:R-:W-:-:S03]  /*e850*/  ISETP.LT.OR P4, PT, R0, 0x1, !P3 ;  /* 0x000000010000780c */ /* 0x000fc60005f81670 */
[----:B------:R-:W-:Y:S01]  /*e860*/  @!P5 STG.E.U8 desc[UR36][R10.64+0xf8], R13 ;  /* 0x0000f80d0a00d986 */ /* 0x000fe2000c101124 */
[----:B------:R-:W-:-:S03]  /*e870*/  ISETP.LT.OR P5, PT, R0, 0x2, !P3 ;  /* 0x000000020000780c */ /* 0x000fc60005fa1670 */
[----:B------:R-:W-:Y:S01]  /*e880*/  @!P2 STG.E.U8 desc[UR36][R10.64+0xf9], R15 ;  /* 0x0000f90f0a00a986 */ /* 0x000fe2000c101124 */
[----:B------:R-:W-:-:S03]  /*e890*/  ISETP.LT.OR P2, PT, R0, 0x9, !P1 ;  /* 0x000000090000780c */ /* 0x000fc60004f41670 */
[----:B------:R-:W-:Y:S01]  /*e8a0*/  @!P6 STG.E.U8 desc[UR36][R6.64], R19 ;  /* 0x000000130600e986 */ /* 0x000fe2000c101124 */
[----:B------:R-:W-:Y:S01]  /*e8b0*/  ISETP.LT.OR P6, PT, R0, 0xa, !P1 ;  /* 0x0000000a0000780c */ /* 0x000fe20004fc1670 */
[-C--:B------:R-:W-:Y:S02]  /*e8c0*/  @!P0 IMAD R25, R25, R17.reuse, RZ ;  /* 0x0000001119198224 */ /* 0x080fe400078e02ff */
[-C--:B0-----:R-:W-:Y:S02]  /*e8d0*/  @!P4 IMAD R3, R26, R17.reuse, RZ ;  /* 0x000000111a03c224 */ /* 0x081fe400078e02ff */
[-C--:B------:R-:W-:Y:S01]  /*e8e0*/  @!P5 IMAD R27, R27, R17.reuse, RZ ;  /* 0x000000111b1bd224 */ /* 0x080fe200078e02ff */
[----:B------:R-:W-:Y:S03]  /*e8f0*/  @!P0 STG.E.U8 desc[UR36][R6.64+0x1], R25 ;  /* 0x0000011906008986 */ /* 0x000fe6000c101124 */
[----:B-1----:R-:W-:Y:S01]  /*e900*/  @!P2 IMAD R5, R28, R17, RZ ;  /* 0x000000111c05a224 */ /* 0x002fe200078e02ff */
[----:B------:R0:W-:Y:S01]  /*e910*/  @!P4 STG.E.U8 desc[UR36][R8.64], R3 ;  /* 0x000000030800c986 */ /* 0x0001e2000c101124 */
[----:B------:R-:W-:-:S02]  /*e920*/  ISETP.LT.OR P0, PT, R0, 0xa, !P3 ;  /* 0x0000000a0000780c */ /* 0x000fc40005f01670 */
[----:B------:R-:W-:Y:S01]  /*e930*/  @!P6 IMAD R29, R29, R17, RZ ;  /* 0x000000111d1de224 */ /* 0x000fe200078e02ff */
[C---:B------:R-:W-:Y:S01]  /*e940*/  ISETP.LT.OR P4, PT, R0.reuse, 0x9, !P3 ;  /* 0x000000090000780c */ /* 0x040fe20005f81670 */
[----:B------:R-:W-:Y:S01]  /*e950*/  @!P5 STG.E.U8 desc[UR36][R8.64+0x1], R27 ;  /* 0x0000011b0800d986 */ /* 0x000fe2000c101124 */
[----:B------:R-:W-:-:S03]  /*e960*/  ISETP.LT.OR P5, PT, R0, 0x11, !P1 ;  /* 0x000000110000780c */ /* 0x000fc60004fa1670 */
[----:B------:R1:W-:Y:S01]  /*e970*/  @!P2 STG.E.U8 desc[UR36][R6.64+0x8], R5 ;  /* 0x000008050600a986 */ /* 0x0003e2000c101124 */
[----:B------:R-:W-:-:S03]  /*e980*/  ISETP.LT.OR P2, PT, R0, 0x12, !P1 ;  /* 0x000000120000780c */ /* 0x000fc60004f41670 */
[----:B------:R-:W-:Y:S01]  /*e990*/  @!P6 STG.E.U8 desc[UR36][R6.64+0x9], R29 ;  /* 0x0000091d0600e986 */ /* 0x000fe2000c101124 */
[----:B------:R-:W-:Y:S01]  /*e9a0*/  ISETP.LT.OR P6, PT, R0, 0x11, !P3 ;  /* 0x000000110000780c */ /* 0x000fe20005fc1670 */
[-C--:B------:R-:W-:Y:S02]  /*e9b0*/  @!P0 IMAD R31, R31, R17.reuse, RZ ;  /* 0x000000111f1f8224 */ /* 0x080fe400078e02ff */
[-C--:B0-----:R-:W-:Y:S02]  /*e9c0*/  @!P4 IMAD R3, R30, R17.reuse, RZ ;  /* 0x000000111e03c224 */ /* 0x081fe400078e02ff */
[-C--:B------:R-:W-:Y:S01]  /*e9d0*/  @!P5 IMAD R11, R32, R17.reuse, RZ ;  /* 0x00000011200bd224 */ /* 0x080fe200078e02ff */
[----:B------:R-:W-:Y:S03]  /*e9e0*/  @!P0 STG.E.U8 desc[UR36][R8.64+0x9], R31 ;  /* 0x0000091f08008986 */ /* 0x000fe6000c101124 */
[----:B------:R-:W-:Y:S01]  /*e9f0*/  @!P2 IMAD R33, R33, R17, RZ ;  /* 0x000000112121a224 */ /* 0x000fe200078e02ff */
[----:B------:R0:W-:Y:S01]  /*ea00*/  @!P4 STG.E.U8 desc[UR36][R8.64+0x8], R3 ;  /* 0x000008030800c986 */ /* 0x0001e2000c101124 */
[----:B------:R-:W-:-:S02]  /*ea10*/  ISETP.LT.OR P0, PT, R0, 0x12, !P3 ;  /* 0x000000120000780c */ /* 0x000fc40005f01670 */
[----:B-1----:R-:W-:Y:S01]  /*ea20*/  @!P6 IMAD R5, R34, R17, RZ ;  /* 0x000000112205e224 */ /* 0x002fe200078e02ff */
[C---:B------:R-:W-:Y:S01]  /*ea30*/  ISETP.LT.OR P4, PT, R0.reuse, 0x19, !P1 ;  /* 0x000000190000780c */ /* 0x040fe20004f81670 */
[----:B------:R-:W-:Y:S01]  /*ea40*/  @!P5 STG.E.U8 desc[UR36][R6.64+0x10], R11 ;  /* 0x0000100b0600d986 */ /* 0x000fe2000c101124 */
[----:B------:R-:W-:-:S03]  /*ea50*/  ISETP.LT.OR P5, PT, R0, 0x1a, !P1 ;  /* 0x0000001a0000780c */ /* 0x000fc60004fa1670 */
[----:B------:R-:W-:Y:S01]  /*ea60*/  @!P2 STG.E.U8 desc[UR36][R6.64+0x11], R33 ;  /* 0x000011210600a986 */ /* 0x000fe2000c101124 */
[----:B------:R-:W-:-:S03]  /*ea70*/  ISETP.LT.OR P2, PT, R0, 0x19, !P3 ;  /* 0x000000190000780c */ /* 0x000fc60005f41670 */
[----:B------:R1:W-:Y:S01]  /*ea80*/  @!P6 STG.E.U8 desc[UR36][R8.64+0x10], R5 ;  /* 0x000010050800e986 */ /* 0x0003e2000c101124 */
[----:B------:R-:W-:Y:S01]  /*ea90*/  ISETP.LT.OR P6, PT, R0, 0x1a, !P3 ;  /* 0x0000001a0000780c */ /* 0x000fe20005fc1670 */
[-C--:B------:R-:W-:Y:S02]  /*eaa0*/  @!P0 IMAD R35, R35, R17.reuse, RZ ;  /* 0x0000001123238224 */ /* 0x080fe400078e02ff */
[-C--:B0-----:R-:W-:Y:S02]  /*eab0*/  @!P4 IMAD R3, R36, R17.reuse, RZ ;  /* 0x000000112403c224 */ /* 0x081fe400078e02ff */
[-C--:B------:R-:W-:Y:S01]  /*eac0*/  @!P5 IMAD R37, R37, R17.reuse, RZ ;  /* 0x000000112525d224 */ /* 0x080fe200078e02ff */
[----:B------:R-:W-:Y:S01]  /*ead0*/  @!P0 STG.E.U8 desc[UR36][R8.64+0x11], R35 ;  /* 0x0000112308008986 */ /* 0x000fe2000c101124 */
[----:B------:R-:W-:Y:S02]  /*eae0*/  ISETP.LT.OR P0, PT, R0, 0x22, !P1 ;  /* 0x000000220000780c */ /* 0x000fe40004f01670 */
[----:B-1----:R-:W-:-:S04]  /*eaf0*/  @!P2 IMAD R5, R38, R17, RZ ;  /* 0x000000112605a224 */ /* 0x002fc800078e02ff */
[----:B------:R-:W-:Y:S01]  /*eb00*/  @!P6 IMAD R39, R39, R17, RZ ;  /* 0x000000112727e224 */ /* 0x000fe200078e02ff */
[----:B------:R0:W-:Y:S01]  /*eb10*/  @!P4 STG.E.U8 desc[UR36][R6.64+0x18], R3 ;  /* 0x000018030600c986 */ /* 0x0001e2000c101124 */
[----:B------:R-:W-:-:S03]  /*eb20*/  ISETP.LT.OR P4, PT, R0, 0x21, !P1 ;  /* 0x000000210000780c */ /* 0x000fc60004f81670 */
        /* <DEDUP_REMOVED lines=216> */
[-C--:B0-----:R-:W-:Y:S02]  /*f8b0*/  @!P4 IMAD R3, R110, R17.reuse, RZ ;  /* 0x000000116e03c224 */ /* 0x081fe400078e02ff */
[-C--:B------:R-:W-:Y:S02]  /*f8c0*/  @!P0 IMAD R111, R111, R17.reuse, RZ ;  /* 0x000000116f6f8224 */ /* 0x080fe400078e02ff */
[-C--:B------:R-:W-:Y:S01]  /*f8d0*/  @!P5 IMAD R11, R112, R17.reuse, RZ ;  /* 0x00000011700bd224 */ /* 0x080fe200078e02ff */
[----:B------:R0:W-:Y:S03]  /*f8e0*/  @!P4 STG.E.U8 desc[UR36][R8.64+0xa8], R3 ;  /* 0x0000a8030800c986 */ /* 0x0001e6000c101124 */
[-C--:B------:R-:W-:Y:S01]  /*f8f0*/  @!P2 IMAD R113, R113, R17.reuse, RZ ;  /* 0x000000117171a224 */ /* 0x080fe200078e02ff */
[----:B------:R-:W-:Y:S03]  /*f900*/  @!P0 STG.E.U8 desc[UR36][R8.64+0xa9], R111 ;  /* 0x0000a96f08008986 */ /* 0x000fe6000c101124 */
[----:B-1----:R-:W-:Y:S01]  /*f910*/  @!P6 IMAD R5, R114, R17, RZ ;  /* 0x000000117205e224 */ /* 0x002fe200078e02ff */
[C---:B------:R-:W-:Y:S01]  /*f920*/  ISETP.LT.OR P0, PT, R0.reuse, 0xb2, !P3 ;  /* 0x000000b20000780c */ /* 0x040fe20005f01670 */
[----:B------:R-:W-:Y:S01]  /*f930*/  @!P5 STG.E.U8 desc[UR36][R6.64+0xb0], R11 ;  /* 0x0000b00b0600d986 */ /* 0x000fe2000c101124 */
[----:B------:R-:W-:-:S02]  /*f940*/  ISETP.LT.OR P5, PT, R0, 0xba, !P1 ;  /* 0x000000ba0000780c */ /* 0x000fc40004fa1670 */
[C---:B------:R-:W-:Y:S01]  /*f950*/  ISETP.LT.OR P4, PT, R0.reuse, 0xb9, !P1 ;  /* 0x000000b90000780c */ /* 0x040fe20004f81670 */
[----:B------:R-:W-:Y:S01]  /*f960*/  @!P2 STG.E.U8 desc[UR36][R6.64+0xb1], R113 ;  /* 0x0000b1710600a986 */ /* 0x000fe2000c101124 */
[----:B------:R-:W-:-:S03]  /*f970*/  ISETP.LT.OR P2, PT, R0, 0xb9, !P3 ;  /* 0x000000b90000780c */ /* 0x000fc60005f41670 */
[----:B------:R1:W-:Y:S01]  /*f980*/  @!P6 STG.E.U8 desc[UR36][R8.64+0xb0], R5 ;  /* 0x0000b0050800e986 */ /* 0x0003e2000c101124 */
[----:B------:R-:W-:-:S03]  /*f990*/  ISETP.LT.OR P6, PT, R0, 0xba, !P3 ;  /* 0x000000ba0000780c */ /* 0x000fc60005fc1670 */
[-C--:B------:R-:W-:Y:S02]  /*f9a0*/  @!P0 IMAD R115, R115, R17.reuse, RZ ;  /* 0x0000001173738224 */ /* 0x080fe400078e02ff */
[-C--:B------:R-:W-:Y:S02]  /*f9b0*/  @!P5 IMAD R117, R117, R17.reuse, RZ ;  /* 0x000000117575d224 */ /* 0x080fe400078e02ff */
[-C--:B0-----:R-:W-:Y:S01]  /*f9c0*/  @!P4 IMAD R3, R116, R17.reuse, RZ ;  /* 0x000000117403c224 */ /* 0x081fe200078e02ff */
[----:B------:R-:W-:Y:S01]  /*f9d0*/  @!P0 STG.E.U8 desc[UR36][R8.64+0xb1], R115 ;  /* 0x0000b17308008986 */ /* 0x000fe2000c101124 */
[----:B------:R-:W-:Y:S01]  /*f9e0*/  ISETP.LT.OR P0, PT, R0, 0xc1, !P1 ;  /* 0x000000c10000780c */ /* 0x000fe20004f01670 */
[----:B-1----:R-:W-:-:S03]  /*f9f0*/  @!P2 IMAD R5, R118, R17, RZ ;  /* 0x000000117605a224 */ /* 0x002fc600078e02ff */
[----:B------:R-:W-:Y:S01]  /*fa00*/  @!P6 IMAD R119, R119, R17, RZ ;  /* 0x000000117777e224 */ /* 0x000fe200078e02ff */
[----:B------:R-:W-:Y:S01]  /*fa10*/  @!P5 STG.E.U8 desc[UR36][R6.64+0xb9], R117 ;  /* 0x0000b9750600d986 */ /* 0x000fe2000c101124 */
[----:B------:R-:W-:-:S03]  /*fa20*/  ISETP.LT.OR P5, PT, R0, 0xc2, !P1 ;  /* 0x000000c20000780c */ /* 0x000fc60004fa1670 */
[----:B------:R0:W-:Y:S01]  /*fa30*/  @!P4 STG.E.U8 desc[UR36][R6.64+0xb8], R3 ;  /* 0x0000b8030600c986 */ /* 0x0001e2000c101124 */
[----:B------:R-:W-:-:S03]  /*fa40*/  ISETP.LT.OR P4, PT, R0, 0xc1, !P3 ;  /* 0x000000c10000780c */ /* 0x000fc60005f81670 */
[----:B------:R-:W-:Y:S01]  /*fa50*/  @!P6 STG.E.U8 desc[UR36][R8.64+0xb9], R119 ;  /* 0x0000b9770800e986 */ /* 0x000fe2000c101124 */
[----:B------:R-:W-:-:S03]  /*fa60*/  ISETP.LT.OR P6, PT, R0, 0xc2, !P3 ;  /* 0x000000c20000780c */ /* 0x000fc60005fc1670 */
[----:B------:R1:W-:Y:S01]  /*fa70*/  @!P2 STG.E.U8 desc[UR36][R8.64+0xb8], R5 ;  /* 0x0000b8050800a986 */ /* 0x0003e2000c101124 */
[----:B------:R-:W-:Y:S01]  /*fa80*/  ISETP.LT.OR P2, PT, R0, 0xc9, !P1 ;  /* 0x000000c90000780c */ /* 0x000fe20004f41670 */
[-C--:B------:R-:W-:Y:S02]  /*fa90*/  @!P0 IMAD R11, R120, R17.reuse, RZ ;  /* 0x00000011780b8224 */ /* 0x080fe400078e02ff */
[-C--:B------:R-:W-:Y:S02]  /*faa0*/  @!P5 IMAD R121, R121, R17.reuse, RZ ;  /* 0x000000117979d224 */ /* 0x080fe400078e02ff */
[-C--:B0-----:R-:W-:Y:S01]  /*fab0*/  @!P4 IMAD R3, R122, R17.reuse, RZ ;  /* 0x000000117a03c224 */ /* 0x081fe200078e02ff */
[----:B------:R0:W-:Y:S03]  /*fac0*/  @!P0 STG.E.U8 desc[UR36][R6.64+0xc0], R11 ;  /* 0x0000c00b06008986 */ /* 0x0001e6000c101124 */
[-C--:B------:R-:W-:Y:S01]  /*fad0*/  @!P6 IMAD R123, R123, R17.reuse, RZ ;  /* 0x000000117b7be224 */ /* 0x080fe200078e02ff */
[----:B------:R-:W-:Y:S01]  /*fae0*/  ISETP.LT.OR P0, PT, R0, 0xca, !P1 ;  /* 0x000000ca0000780c */ /* 0x000fe20004f01670 */
[----:B------:R-:W-:Y:S02]  /*faf0*/  @!P5 STG.E.U8 desc[UR36][R6.64+0xc1], R121 ;  /* 0x0000c1790600d986 */ /* 0x000fe4000c101124 */
[----:B-1----:R-:W-:Y:S01]  /*fb00*/  @!P2 IMAD R5, R124, R17, RZ ;  /* 0x000000117c05a224 */ /* 0x002fe200078e02ff */
[C---:B------:R-:W-:Y:S01]  /*fb10*/  ISETP.LT.OR P5, PT, R0.reuse, 0xc9, !P3 ;  /* 0x000000c90000780c */ /* 0x040fe20005fa1670 */
[----:B------:R1:W-:Y:S01]  /*fb20*/  @!P4 STG.E.U8 desc[UR36][R8.64+0xc0], R3 ;  /* 0x0000c0030800c986 */ /* 0x0003e2000c101124 */
        /* <DEDUP_REMOVED lines=8> */
[----:B------:R-:W-:Y:S03]  /*fbb0*/  @!P0 STG.E.U8 desc[UR36][R6.64+0xc9], R125 ;  /* 0x0000c97d06008986 */ /* 0x000fe6000c101124 */
[-C--:B-1----:R-:W-:Y:S01]  /*fbc0*/  @!P6 IMAD R3, R128, R17.reuse, RZ ;  /* 0x000000118003e224 */ /* 0x082fe200078e02ff */
[----:B------:R0:W-:Y:S03]  /*fbd0*/  @!P5 STG.E.U8 desc[UR36][R8.64+0xc8], R11 ;  /* 0x0000c80b0800d986 */ /* 0x0001e6000c101124 */
[----:B------:R-:W-:Y:S01]  /*fbe0*/  @!P2 IMAD R129, R129, R17, RZ ;  /* 0x000000118181a224 */ /* 0x000fe200078e02ff */
[C---:B------:R-:W-:Y:S01]  /*fbf0*/  ISETP.LT.OR P0, PT, R0.reuse, 0xd1, !P3 ;  /* 0x000000d10000780c */ /* 0x040fe20005f01670 */
[----:B------:R-:W-:Y:S01]  /*fc00*/  @!P4 STG.E.U8 desc[UR36][R8.64+0xc9], R127 ;  /* 0x0000c97f0800c986 */ /* 0x000fe2000c101124 */
[----:B------:R-:W-:-:S02]  /*fc10*/  ISETP.LT.OR P5, PT, R0, 0xd2, !P3 ;  /* 0x000000d20000780c */ /* 0x000fc40005fa1670 */
[C---:B------:R-:W-:Y:S01]  /*fc20*/  ISETP.LT.OR P4, PT, R0.reuse, 0xd9, !P1 ;  /* 0x000000d90000780c */ /* 0x040fe20004f81670 */
[----:B------:R1:W-:Y:S01]  /*fc30*/  @!P6 STG.E.U8 desc[UR36][R6.64+0xd0], R3 ;  /* 0x0000d0030600e986 */ /* 0x0003e2000c101124 */
[----:B------:R-:W-:-:S03]  /*fc40*/  ISETP.LT.OR P6, PT, R0, 0xda, !P1 ;  /* 0x000000da0000780c */ /* 0x000fc60004fc1670 */
[----:B------:R-:W-:Y:S01]  /*fc50*/  @!P2 STG.E.U8 desc[UR36][R6.64+0xd1], R129 ;  /* 0x0000d1810600a986 */ /* 0x000fe2000c101124 */
[----:B------:R-:W-:-:S03]  /*fc60*/  ISETP.LT.OR P2, PT, R0, 0xd9, !P3 ;  /* 0x000000d90000780c */ /* 0x000fc60005f41670 */
[-C--:B--2---:R-:W-:Y:S02]  /*fc70*/  @!P0 IMAD R5, R130, R17.reuse, RZ ;  /* 0x0000001182058224 */ /* 0x084fe400078e02ff */
[-C--:B------:R-:W-:Y:S02]  /*fc80*/  @!P5 IMAD R131, R131, R17.reuse, RZ ;  /* 0x000000118383d224 */ /* 0x080fe400078e02ff */
[-C--:B0-----:R-:W-:Y:S02]  /*fc90*/  @!P4 IMAD R11, R132, R17.reuse, RZ ;  /* 0x00000011840bc224 */ /* 0x081fe400078e02ff */
[-C--:B------:R-:W-:Y:S01]  /*fca0*/  @!P6 IMAD R133, R133, R17.reuse, RZ ;  /* 0x000000118585e224 */ /* 0x080fe200078e02ff */
[----:B------:R0:W-:Y:S03]  /*fcb0*/  @!P0 STG.E.U8 desc[UR36][R8.64+0xd0], R5 ;  /* 0x0000d00508008986 */ /* 0x0001e6000c101124 */
[----:B-1----:R-:W-:Y:S01]  /*fcc0*/  @!P2 IMAD R3, R134, R17, RZ ;  /* 0x000000118603a224 */ /* 0x002fe200078e02ff */
[----:B------:R-:W-:Y:S01]  /*fcd0*/  @!P5 STG.E.U8 desc[UR36][R8.64+0xd1], R131 ;  /* 0x0000d1830800d986 */ /* 0x000fe2000c101124 */
[----:B------:R-:W-:-:S02]  /*fce0*/  ISETP.LT.OR P0, PT, R0, 0xda, !P3 ;  /* 0x000000da0000780c */ /* 0x000fc40005f01670 */
        /* <DEDUP_REMOVED lines=14> */
[----:B------:R-:W-:Y:S01]  /*fdd0*/  @!P4 STG.E.U8 desc[UR36][R6.64+0xe1], R137 ;  /* 0x0000e1890600c986 */ /* 0x000fe2000c101124 */
[----:B------:R-:W-:-:S02]  /*fde0*/  ISETP.LT.OR P0, PT, R0, 0xe9, !P1 ;  /* 0x000000e90000780c */ /* 0x000fc40004f01670 */
[C---:B------:R-:W-:Y:S01]  /*fdf0*/  ISETP.LT.OR P4, PT, R0.reuse, 0xea, !P1 ;  /* 0x000000ea0000780c */ /* 0x040fe20004f81670 */
[----:B------:R1:W-:Y:S01]  /*fe00*/  @!P6 STG.E.U8 desc[UR36][R8.64+0xe0], R11 ;  /* 0x0000e00b0800e986 */ /* 0x0003e2000c101124 */
[C---:B------:R-:W-:Y:S02]  /*fe10*/  ISETP.LT.OR P6, PT, R0.reuse, 0xe9, !P3 ;  /* 0x000000e90000780c */ /* 0x040fe40005fc1670 */
[C---:B------:R-:W-:Y:S01]  /*fe20*/  ISETP.LT.OR P5, PT, R0.reuse, 0xea, !P3 ;  /* 0x000000ea0000780c */ /* 0x040fe20005fa1670 */
[----:B------:R-:W-:Y:S01]  /*fe30*/  @!P2 STG.E.U8 desc[UR36][R8.64+0xe1], R139 ;  /* 0x0000e18b0800a986 */ /* 0x000fe2000c101124 */
[----:B------:R-:W-:-:S05]  /*fe40*/  ISETP.LT.OR P2, PT, R0, 0xf1, !P1 ;  /* 0x000000f10000780c */ /* 0x000fca0004f41670 */
[-C--:B--2---:R-:W-:Y:S02]  /*fe50*/  @!P0 IMAD R3, R140, R17.reuse, RZ ;  /* 0x000000118c038224 */ /* 0x084fe400078e02ff */
[-C--:B------:R-:W-:Y:S02]  /*fe60*/  @!P4 IMAD R141, R141, R17.reuse, RZ ;  /* 0x000000118d8dc224 */ /* 0x080fe400078e02ff */
[-C--:B0-----:R-:W-:Y:S02]  /*fe70*/  @!P6 IMAD R5, R142, R17.reuse, RZ ;  /* 0x000000118e05e224 */ /* 0x081fe400078e02ff */
[-C--:B------:R-:W-:Y:S02]  /*fe80*/  @!P5 IMAD R143, R143, R17.reuse, RZ ;  /* 0x000000118f8fd224 */ /* 0x080fe400078e02ff */
[----:B-1----:R-:W-:Y:S01]  /*fe90*/  @!P2 IMAD R11, R144, R17, RZ ;  /* 0x00000011900ba224 */ /* 0x002fe200078e02ff */
[----:B------:R0:W-:Y:S01]  /*fea0*/  @!P0 STG.E.U8 desc[UR36][R6.64+0xe8], R3 ;  /* 0x0000e80306008986 */ /* 0x0001e2000c101124 */
[----:B------:R-:W-:-:S03]  /*feb0*/  ISETP.LT.OR P0, PT, R0, 0xf2, !P1 ;  /* 0x000000f20000780c */ /* 0x000fc60004f01670 */
[----:B------:R-:W-:Y:S01]  /*fec0*/  @!P4 STG.E.U8 desc[UR36][R6.64+0xe9], R141 ;  /* 0x0000e98d0600c986 */ /* 0x000fe2000c101124 */
[----:B------:R-:W-:-:S03]  /*fed0*/  ISETP.LT.OR P4, PT, R0, 0xf1, !P3 ;  /* 0x000000f10000780c */ /* 0x000fc60005f81670 */
[----:B------:R-:W-:Y:S01]  /*fee0*/  @!P6 STG.E.U8 desc[UR36][R8.64+0xe8], R5 ;  /* 0x0000e8050800e986 */ /* 0x000fe2000c101124 */
[----:B------:R-:W-:-:S03]  /*fef0*/  ISETP.LT.OR P6, PT, R0, 0xf2, !P3 ;  /* 0x000000f20000780c */ /* 0x000fc60005fc1670 */
[----:B------:R-:W-:Y:S01]  /*ff00*/  @!P5 STG.E.U8 desc[UR36][R8.64+0xe9], R143 ;  /* 0x0000e98f0800d986 */ /* 0x000fe2000c101124 */
[----:B------:R-:W-:-:S03]  /*ff10*/  ISETP.LT.OR P5, PT, R0, 0xf9, !P3 ;  /* 0x000000f90000780c */ /* 0x000fc60005fa1670 */
[----:B------:R1:W-:Y:S01]  /*ff20*/  @!P2 STG.E.U8 desc[UR36][R6.64+0xf0], R11 ;  /* 0x0000f00b0600a986 */ /* 0x0003e2000c101124 */
[C---:B------:R-:W-:Y:S02]  /*ff30*/  ISETP.LT.OR P2, PT, R0.reuse, 0xf9, !P1 ;  /* 0x000000f90000780c */ /* 0x040fe40004f41670 */
[C---:B------:R-:W-:Y:S02]  /*ff40*/  ISETP.LT.OR P1, PT, R0.reuse, 0xfa, !P1 ;  /* 0x000000fa0000780c */ /* 0x040fe40004f21670 */
[----:B------:R-:W-:Y:S01]  /*ff50*/  ISETP.LT.OR P3, PT, R0, 0xfa, !P3 ;  /* 0x000000fa0000780c */ /* 0x000fe20005f61670 */
[-C--:B------:R-:W-:Y:S02]  /*ff60*/  @!P0 IMAD R145, R145, R17.reuse, RZ ;  /* 0x0000001191918224 */ /* 0x080fe400078e02ff */
[-C--:B0-----:R-:W-:Y:S02]  /*ff70*/  @!P4 IMAD R3, R146, R17.reuse, RZ ;  /* 0x000000119203c224 */ /* 0x081fe400078e02ff */
[----:B------:R-:W-:-:S02]  /*ff80*/  @!P6 IMAD R147, R147, R17, RZ ;  /* 0x000000119393e224 */ /* 0x000fc400078e02ff */
[-C--:B-1----:R-:W-:Y:S02]  /*ff90*/  @!P5 IMAD R11, R150, R17.reuse, RZ ;  /* 0x00000011960bd224 */ /* 0x082fe400078e02ff */
[-C--:B------:R-:W-:Y:S02]  /*ffa0*/  @!P2 IMAD R5, R148, R17.reuse, RZ ;  /* 0x000000119405a224 */ /* 0x080fe400078e02ff */
[-C--:B------:R-:W-:Y:S02]  /*ffb0*/  @!P1 IMAD R149, R149, R17.reuse, RZ ;  /* 0x0000001195959224 */ /* 0x080fe400078e02ff */
[----:B------:R-:W-:Y:S01]  /*ffc0*/  @!P3 IMAD R151, R151, R17, RZ ;  /* 0x000000119797b224 */ /* 0x000fe200078e02ff */
[----:B------:R0:W-:Y:S04]  /*ffd0*/  @!P0 STG.E.U8 desc[UR36][R6.64+0xf1], R145 ;  /* 0x0000f19106008986 */ /* 0x0001e8000c101124 */
[----:B------:R0:W-:Y:S04]  /*ffe0*/  @!P4 STG.E.U8 desc[UR36][R8.64+0xf0], R3 ;  /* 0x0000f0030800c986 */ /* 0x0001e8000c101124 */
[----:B------:R0:W-:Y:S04]  /*fff0*/  @!P6 STG.E.U8 desc[UR36][R8.64+0xf1], R147 ;  /* 0x0000f1930800e986 */ /* 0x0001e8000c101124 */
[----:B------:R0:W-:Y:S04]  /*10000*/  @!P2 STG.E.U8 desc[UR36][R6.64+0xf8], R5 ;  /* 0x0000f8050600a986 */ /* 0x0001e8000c101124 */
[----:B------:R0:W-:Y:S04]  /*10010*/  @!P1 STG.E.U8 desc[UR36][R6.64+0xf9], R149 ;  /* 0x0000f99506009986 */ /* 0x0001e8000c101124 */
[----:B------:R0:W-:Y:S04]  /*10020*/  @!P5 STG.E.U8 desc[UR36][R8.64+0xf8], R11 ;  /* 0x0000f80b0800d986 */ /* 0x0001e8000c101124 */
[----:B------:R0:W-:Y:S02]  /*10030*/  @!P3 STG.E.U8 desc[UR36][R8.64+0xf9], R151 ;  /* 0x0000f9970800b986 */ /* 0x0001e4000c101124 */
.L_x_542:
[----:B------:R-:W-:Y:S05]  /*10040*/  BSYNC B0 ;  /* 0x0000000000007941 */ /* 0x000fea0003800000 */
.L_x_28:
[----:B0-----:R-:W2:Y:S04]  /*10050*/  LDL.LU R3, [R1+0x200] ;  /* 0x0002000001037983 */ /* 0x001ea80000300800 */
[----:B------:R-:W2:Y:S01]  /*10060*/  LDL.LU R2, [R1+0x204] ;  /* 0x0002040001027983 */ /* 0x000ea20000300800 */
[----:B------:R-:W-:Y:S01]  /*10070*/  ULDC UR4, c[0x0][0xc] ;  /* 0x0000030000047ab9 */ /* 0x000fe20000000800 */
[----:B------:R-:W-:Y:S01]  /*10080*/  ULDC UR5, c[0x0][0x10] ;  /* 0x0000040000057ab9 */ /* 0x000fe20000000800 */
[----:B------:R-:W2:Y:S01]  /*10090*/  LDC R5, c[0x0][0x14] ;  /* 0x00000500ff057b82 */ /* 0x000ea20000000800 */
[----:B------:R-:W-:Y:S01]  /*100a0*/  UIMAD.WIDE.U32 UR4, UR4, UR5, URZ ;  /* 0x00000005040472a5 */ /* 0x000fe2000f8e003f */
[----:B------:R-:W-:Y:S01]  /*100b0*/  PRMT R0, RZ, 0x7610, R0 ;  /* 0x00007610ff007816 */ /* 0x000fe20000000000 */
[----:B------:R-:W-:Y:S01]  /*100c0*/  UMOV UR41, 0xffffffff ;  /* 0xffffffff00297882 */ /* 0x000fe20000000000 */
[----:B------:R-:W-:-:S03]  /*100d0*/  UMOV UR44, 0xffffffff ;  /* 0xffffffff002c7882 */ /* 0x000fc60000000000 */
[----:B--2---:R-:W-:-:S04]  /*100e0*/  IMAD.WIDE.U32 R2, R5, UR4, R2 ;  /* 0x0000000405027c25 */ /* 0x004fc8000f8e0002 */
[----:B------:R-:W-:Y:S01]  /*100f0*/  IMAD R5, R5, UR5, RZ ;  /* 0x0000000505057c24 */ /* 0x000fe2000f8e02ff */
[----:B------:R-:W-:Y:S01]  /*10100*/  ULDC.64 UR4, c[0x0][0x650] ;  /* 0x0001940000047ab9 */ /* 0x000fe20000000a00 */
[----:B-1-3--:R-:W-:Y:S01]  /*10110*/  IMAD.MOV.U32 R6, RZ, RZ, R2 ;  /* 0x000000ffff067224 */ /* 0x00afe200078e0002 */
[----:B------:R-:W-:Y:S01]  /*10120*/  ISETP.GE.U32.AND P0, PT, R2, UR4, PT ;  /* 0x0000000402007c0c */ /* 0x000fe2000bf06070 */
[----:B------:R-:W-:-:S05]  /*10130*/  IMAD.IADD R4, R3, 0x1, R5 ;  /* 0x0000000103047824 */ /* 0x000fca00078e0205 */
[----:B------:R0:W-:Y:S01]  /*10140*/  STL [R1+0x200], R4 ;  /* 0x0002000401007387 */ /* 0x0001e20000100800 */
[----:B------:R-:W-:-:S03]  /*10150*/  ISETP.GE.U32.AND.EX P0, PT, R4, UR5, PT, P0 ;  /* 0x0000000504007c0c */ /* 0x000fc6000bf06100 */
[----:B------:R0:W-:Y:S10]  /*10160*/  STL [R1+0x204], R6 ;  /* 0x0002040601007387 */ /* 0x0001f40000100800 */
[----:B0-----:R-:W-:Y:S05]  /*10170*/  @P0 BRA `(.L_x_543) ;  /* 0x0000000400880947 */ /* 0x001fea0003800000 */
[----:B------:R-:W0:Y:S01]  /*10180*/  S2UR UR6, SR_CTAID.X ;  /* 0x00000000000679c3 */ /* 0x000e220000002500 */
[----:B------:R-:W-:Y:S01]  /*10190*/  ULDC.64 UR12, c[0x0][0x628] ;  /* 0x00018a00000c7ab9 */ /* 0x000fe20000000a00 */
[----:B------:R-:W-:Y:S01]  /*101a0*/  ULDC UR4, c[0x0][0x150] ;  /* 0x0000540000047ab9 */ /* 0x000fe20000000800 */
[----:B------:R-:W-:Y:S01]  /*101b0*/  ISETP.NE.U32.AND P0, PT, RZ, UR12, PT ;  /* 0x0000000cff007c0c */ /* 0x000fe2000bf05070 */
[----:B------:R-:W-:Y:S01]  /*101c0*/  ULDC UR15, c[0x0][0x630] ;  /* 0x00018c00000f7ab9 */ /* 0x000fe20000000800 */
[----:B------:R-:W-:Y:S01]  /*101d0*/  R2UR UR16, R6 ;  /* 0x00000000061072ca */ /* 0x000fe200000e0000 */
[----:B------:R-:W-:Y:S01]  /*101e0*/  ULDC UR19, c[0x0][0x154] ;  /* 0x0000550000137ab9 */ /* 0x000fe20000000800 */
[----:B------:R-:W-:Y:S01]  /*101f0*/  ISETP.NE.AND.EX P0, PT, RZ, UR13, PT, P0 ;  /* 0x0000000dff007c0c */ /* 0x000fe2000bf05300 */
[----:B------:R-:W1:Y:S01]  /*10200*/  S2UR UR18, SR_CTAID.Y ;  /* 0x00000000001279c3 */ /* 0x000e620000002600 */
[----:B------:R-:W-:Y:S02]  /*10210*/  R2UR UR17, R4 ;  /* 0x00000000041172ca */ /* 0x000fe400000e0000 */
[----:B------:R-:W-:-:S02]  /*10220*/  R2UR UR10, R6 ;  /* 0x00000000060a72ca */ /* 0x000fc400000e0000 */
[----:B------:R-:W-:Y:S02]  /*10230*/  R2UR UR11, R4 ;  /* 0x00000000040b72ca */ /* 0x000fe400000e0000 */
[----:B0-----:R-:W-:-:S05]  /*10240*/  I2FP.F32.U32 R0, UR6 ;  /* 0x0000000600007c45 */ /* 0x001fca0008201000 */
[----:B------:R-:W-:-:S04]  /*10250*/  FMUL R0, R0, UR4 ;  /* 0x0000000400007c20 */ /* 0x000fc80008400000 */
[----:B------:R0:W2:Y:S01]  /*10260*/  F2I.U32.TRUNC.NTZ R2, R0 ;  /* 0x0000000000027305 */ /* 0x0000a2000020f000 */
[----:B-1----:R-:W-:Y:S05]  /*10270*/  @!P0 BRA `(.L_x_544) ;  /* 0x0000000000308947 */ /* 0x002fea0003800000 */
        /* <DEDUP_REMOVED lines=12> */
.L_x_544:
[----:B------:R-:W-:Y:S01]  /*10340*/  USHF.R.U64 UR44, UR10, UR15, UR11 ;  /* 0x0000000f0a2c7299 */ /* 0x000fe2000800120b */
[----:B0-----:R-:W-:Y:S01]  /*10350*/  I2FP.F32.U32 R0, UR18 ;  /* 0x0000001200007c45 */ /* 0x001fe20008201000 */
[----:B------:R-:W-:Y:S02]  /*10360*/  USHF.R.U32.HI UR4, URZ, UR15, UR11 ;  /* 0x0000000f3f047299 */ /* 0x000fe4000801160b */
        /* <DEDUP_REMOVED lines=8> */
[----:B------:R-:W-:Y:S01]  /*103f0*/  UIMAD.WIDE.U32 UR8, UR10, UR12, UR8 ;  /* 0x0000000c0a0872a5 */ /* 0x000fe2000f8e0008 */
[----:B--2---:R-:W-:Y:S01]  /*10400*/  R2UR UR12, R2 ;  /* 0x00000000020c72ca */ /* 0x004fe200000e0000 */
[----:B------:R-:W-:Y:S01]  /*10410*/  UIMAD UR10, UR10, UR13, UR4 ;  /* 0x0000000d0a0a72a4 */ /* 0x000fe2000f8e0204 */
[----:B------:R-:W-:Y:S01]  /*10420*/  ULDC UR11, c[0x0][0x618] ;  /* 0x00018600000b7ab9 */ /* 0x000fe20000000800 */
[----:B------:R-:W-:Y:S02]  /*10430*/  ULDC UR21, c[0x0][0x658] ;  /* 0x0001960000157ab9 */ /* 0x000fe40000000800 */
[----:B------:R-:W-:Y:S01]  /*10440*/  UIADD3 UR9, UR9, UR10, URZ ;  /* 0x0000000a09097290 */ /* 0x000fe2000fffe03f */
[----:B------:R-:W-:Y:S01]  /*10450*/  UMOV UR15, 0xffffffff ;  /* 0xffffffff000f7882 */ /* 0x000fe20000000000 */
[----:B------:R-:W-:Y:S01]  /*10460*/  ULDC.64 UR4, c[0x0][0x640] ;  /* 0x0001900000047ab9 */ /* 0x000fe20000000a00 */
[----:B------:R-:W-:Y:S01]  /*10470*/  USHF.L.U32 UR15, UR15, UR21, URZ ;  /* 0x000000150f0f7299 */ /* 0x000fe2000800063f */
[----:B------:R-:W-:Y:S01]  /*10480*/  ISETP.NE.U32.AND P0, PT, RZ, UR4, PT ;  /* 0x00000004ff007c0c */ /* 0x000fe2000bf05070 */
[----:B------:R-:W-:-:S02]  /*10490*/  USHF.R.U64 UR16, UR8, UR11, UR9 ;  /* 0x0000000b08107299 */ /* 0x000fc40008001209 */
[----:B------:R-:W-:Y:S01]  /*104a0*/  USHF.R.U32.HI UR8, URZ, UR11, UR9 ;  /* 0x0000000b3f087299 */ /* 0x000fe20008011609 */
[----:B0-----:R-:W-:Y:S01]  /*104b0*/  R2UR UR14, R0 ;  /* 0x00000000000e72ca */ /* 0x001fe200000e0000 */
[----:B------:R-:W-:Y:S01]  /*104c0*/  ULDC UR17, c[0x0][0x608] ;  /* 0x0001820000117ab9 */ /* 0x000fe20000000800 */
[----:B------:R-:W-:Y:S01]  /*104d0*/  ULOP3.LUT UR42, URZ, UR15, URZ, 0x33, !UPT ;  /* 0x0000000f3f2a7292 */ /* 0x000fe2000f8e333f */
[----:B------:R-:W-:Y:S01]  /*104e0*/  ISETP.NE.AND.EX P0, PT, RZ, UR5, PT, P0 ;  /* 0x00000005ff007c0c */ /* 0x000fe2000bf05300 */
[----:B------:R-:W-:Y:S02]  /*104f0*/  USHF.R.U64 UR15, UR16, UR17, UR8 ;  /* 0x00000011100f7299 */ /* 0x000fe40008001208 */
[----:B------:R-:W-:Y:S02]  /*10500*/  USHF.R.U32.HI UR8, URZ, UR17, UR8 ;  /* 0x000000113f087299 */ /* 0x000fe40008011608 */
[----:B------:R-:W-:Y:S02]  /*10510*/  UIADD3 UR12, -UR12, URZ, URZ ;  /* 0x0000003f0c0c7290 */ /* 0x000fe4000fffe13f */
[----:B------:R-:W-:Y:S01]  /*10520*/  USHF.R.U64 UR17, UR15, UR21, UR8 ;  /* 0x000000150f117299 */ /* 0x000fe20008001208 */
[----:B------:R-:W-:Y:S01]  /*10530*/  UMOV UR19, 0x1 ;  /* 0x0000000100137882 */ /* 0x000fe20000000000 */
[----:B------:R-:W-:Y:S01]  /*10540*/  ULDC UR13, c[0x0][0x144] ;  /* 0x00005100000d7ab9 */ /* 0x000fe20000000800 */
[----:B------:R-:W-:Y:S01]  /*10550*/  ULDC UR7, c[0x0][0x600] ;  /* 0x0001800000077ab9 */ /* 0x000fe20000000800 */
[----:B------:R-:W-:-:S02]  /*10560*/  USHF.L.U32 UR24, UR19, UR21, URZ ;  /* 0x0000001513187299 */ /* 0x000fc4000800063f */
[----:B------:R-:W-:Y:S02]  /*10570*/  USHF.R.U32.HI UR8, URZ, UR21, UR8 ;  /* 0x000000153f087299 */ /* 0x000fe40008011608 */
[----:B------:R-:W-:Y:S02]  /*10580*/  UIMAD UR21, UR13, UR12, UR6 ;  /* 0x0000000c0d1572a4 */ /* 0x000fe4000f8e0206 */
[----:B------:R-:W-:Y:S02]  /*10590*/  UIADD3 UR20, UR7, -0x1, URZ ;  /* 0xffffffff07147890 */ /* 0x000fe4000fffe03f */
[----:B------:R-:W-:Y:S01]  /*105a0*/  UIADD3 UR19, -UR14, URZ, URZ ;  /* 0x0000003f0e137290 */ /* 0x000fe2000fffe13f */
        /* <DEDUP_REMOVED lines=17> */
.L_x_545:
[----:B------:R-:W-:Y:S01]  /*106c0*/  UISETP.NE.AND UP0, UPT, UR46, URZ, UPT ;  /* 0x0000003f2e00728c */ /* 0x000fe2000bf05270 */
[----:B------:R-:W-:Y:S01]  /*106d0*/  IMAD.MOV.U32 R0, RZ, RZ, 0x1 ;  /* 0x00000001ff007424 */ /* 0x000fe200078e00ff */
[----:B------:R-:W-:Y:S02]  /*106e0*/  USHF.R.U64 UR4, UR6, UR22, UR8 ;  /* 0x0000001606047299 */ /* 0x000fe40008001208 */
[----:B------:R-:W-:Y:S02]  /*106f0*/  ULOP3.LUT UR42, UR15, UR42, URZ, 0xc0, !UPT ;  /* 0x0000002a0f2a7292 */ /* 0x000fe4000f8ec03f */
[----:B------:R-:W-:Y:S02]  /*10700*/  UIADD3 UR5, -UR4, URZ, URZ ;  /* 0x0000003f04057290 */ /* 0x000fe4000fffe13f */
[----:B------:R-:W-:Y:S02]  /*10710*/  UIMAD UR42, UR24, UR4, UR42 ;  /* 0x00000004182a72a4 */ /* 0x000fe4000f8e022a */
[----:B------:R-:W-:-:S02]  /*10720*/  ULOP3.LUT UR16, UR16, UR20, URZ, 0xc0, !UPT ;  /* 0x0000001410107292 */ /* 0x000fc4000f8ec03f */
[----:B------:R-:W-:Y:S02]  /*10730*/  @UP0 UIMAD UR21, UR25, UR19, UR18 ;  /* 0x00000013191502a4 */ /* 0x000fe4000f8e0212 */
[----:B------:R-:W-:-:S03]  /*10740*/  UIMAD UR4, UR5, UR23, UR17 ;  /* 0x00000017050472a4 */ /* 0x000fc6000f8e0211 */
[----:B------:R-:W-:Y:S01]  /*10750*/  ULDC UR5, c[0x0][0x610] ;  /* 0x0001840000057ab9 */ /* 0x000fe20000000800 */
[----:B------:R-:W-:Y:S02]  /*10760*/  UIMAD UR4, UR4, UR7, UR16 ;  /* 0x00000007040472a4 */ /* 0x000fe4000f8e0210 */
[----:B------:R-:W-:-:S04]  /*10770*/  UIMAD UR42, UR42, UR5, UR21 ;  /* 0x000000052a2a72a4 */ /* 0x000fc8000f8e0215 */
[----:B------:R-:W-:Y:S02]  /*10780*/  USEL UR41, UR4, UR42, !UP0 ;  /* 0x0000002a04297287 */ /* 0x000fe4000c000000 */
[----:B------:R-:W-:-:S12]  /*10790*/  USEL UR42, UR42, UR4, !UP0 ;  /* 0x000000042a2a7287 */ /* 0x000fd8000c000000 */
.L_x_543:
[----:B------:R-:W-:-:S13]  /*107a0*/  LOP3.LUT P0, RZ, R0, 0xff, RZ, 0xc0, !PT ;  /* 0x000000ff00ff7812 */ /* 0x000fda000780c0ff */
[----:B------:R-:W-:Y:S05]  /*107b0*/  @P0 BRA `(.L_x_546) ;  /* 0xffffff08004c0947 */ /* 0x000fea000383ffff */
[----:B------:R-:W-:Y:S05]  /*107c0*/  EXIT ;  /* 0x000000000000794d */ /* 0x000fea0003800000 */
.L_x_3:
[----:B------:R-:W2:Y:S01]  /*107d0*/  LDL R5, [R1+0x204] ;  /* 0x0002040001057983 */ /* 0x000ea20000100800 */
[----:B------:R-:W-:-:S03]  /*107e0*/  ULDC.64 UR8, c[0x0][0x650] ;  /* 0x0001940000087ab9 */ /* 0x000fc60000000a00 */
[----:B------:R-:W3:Y:S01]  /*107f0*/  LDL R4, [R1+0x200] ;  /* 0x0002000001047983 */ /* 0x000ee20000100800 */
[----:B------:R-:W-:Y:S01]  /*10800*/  PRMT R0, RZ, 0x7610, R0 ;  /* 0x00007610ff007816 */ /* 0x000fe20000000000 */
[----:B------:R-:W-:Y:S02]  /*10810*/  IMAD.MOV.U32 R3, RZ, RZ, -0x1 ;  /* 0xffffffffff037424 */ /* 0x000fe400078e00ff */
[----:B------:R-:W-:Y:S02]  /*10820*/  IMAD.MOV.U32 R2, RZ, RZ, -0x1 ;  /* 0xffffffffff027424 */ /* 0x000fe400078e00ff */
[----:B------:R-:W-:Y:S01]  /*10830*/  IMAD.MOV.U32 R9, RZ, RZ, -0x1 ;  /* 0xffffffffff097424 */ /* 0x000fe200078e00ff */
[----:B--2---:R-:W-:-:S04]  /*10840*/  ISETP.GE.U32.AND P0, PT, R5, UR8, PT ;  /* 0x0000000805007c0c */ /* 0x004fc8000bf06070 */
[----:B---3--:R-:W-:-:S13]  /*10850*/  ISETP.GE.U32.AND.EX P0, PT, R4, UR9, PT, P0 ;  /* 0x0000000904007c0c */ /* 0x008fda000bf06100 */
[----:B------:R-:W-:Y:S05]  /*10860*/  @P0 BRA `(.L_x_547) ;  /* 0x00000004008c0947 */ /* 0x000fea0003800000 */
[----:B------:R-:W-:Y:S01]  /*10870*/  I2FP.F32.U32 R0, UR4 ;  /* 0x0000000400007c45 */ /* 0x000fe20008201000 */
[----:B0-----:R-:W-:Y:S01]  /*10880*/  ULDC.64 UR16, c[0x0][0x628] ;  /* 0x00018a0000107ab9 */ /* 0x001fe20000000a00 */
        /* <DEDUP_REMOVED lines=24> */
.L_x_548:
        /* <DEDUP_REMOVED lines=24> */
[----:B------:R-:W-:Y:S01]  /*10b90*/  UMOV UR19, 0x1 ;  /* 0x0000000100137882 */ /* 0x000fe20000000000 */
[----:B------:R-:W-:Y:S01]  /*10ba0*/  ULDC UR20, c[0x0][0x608] ;  /* 0x0001820000147ab9 */ /* 0x000fe20000000800 */
[----:B------:R-:W-:Y:S01]  /*10bb0*/  USHF.L.U32 UR26, UR19, UR23, URZ ;  /* 0x00000017131a7299 */ /* 0x000fe2000800063f */
[----:B------:R-:W-:Y:S01]  /*10bc0*/  ISETP.NE.AND.EX P0, PT, RZ, UR9, PT, P0 ;  /* 0x00000009ff007c0c */ /* 0x000fe2000bf05300 */
[----:B------:R-:W-:Y:S02]  /*10bd0*/  USHF.R.U64 UR19, UR18, UR20, UR11 ;  /* 0x0000001412137299 */ /* 0x000fe4000800120b */
[----:B------:R-:W-:Y:S02]  /*10be0*/  USHF.R.U32.HI UR11, URZ, UR20, UR11 ;  /* 0x000000143f0b7299 */ /* 0x000fe4000801160b */
[----:B------:R-:W-:-:S02]  /*10bf0*/  UIADD3 UR15, -UR15, URZ, URZ ;  /* 0x0000003f0f0f7290 */ /* 0x000fc4000fffe13f */
[----:B------:R-:W-:Y:S01]  /*10c00*/  USHF.R.U64 UR20, UR19, UR23, UR11 ;  /* 0x0000001713147299 */ /* 0x000fe2000800120b */
[----:B------:R-:W-:Y:S01]  /*10c10*/  ULDC UR16, c[0x0][0x144] ;  /* 0x0000510000107ab9 */ /* 0x000fe20000000800 */
[----:B------:R-:W-:Y:S01]  /*10c20*/  ULDC UR6, c[0x0][0x600] ;  /* 0x0001800000067ab9 */ /* 0x000fe20000000800 */
[----:B------:R-:W-:Y:S02]  /*10c30*/  USHF.R.U32.HI UR11, URZ, UR23, UR11 ;  /* 0x000000173f0b7299 */ /* 0x000fe4000801160b */
[----:B------:R-:W-:Y:S02]  /*10c40*/  UIMAD UR23, UR16, UR15, UR4 ;  /* 0x0000000f101772a4 */ /* 0x000fe4000f8e0204 */
[----:B------:R-:W-:Y:S02]  /*10c50*/  UIADD3 UR22, UR6, -0x1, URZ ;  /* 0xffffffff06167890 */ /* 0x000fe4000fffe03f */
[----:B------:R-:W-:Y:S02]  /*10c60*/  ULOP3.LUT UR27, URZ, UR13, URZ, 0x33, !UPT ;  /* 0x0000000d3f1b7292 */ /* 0x000fe4000f8e333f */
        /* <DEDUP_REMOVED lines=18> */
.L_x_549:
[----:B------:R-:W-:Y:S01]  /*10d90*/  UISETP.NE.AND UP0, UPT, UR46, URZ, UPT ;  /* 0x0000003f2e00728c */ /* 0x000fe2000bf05270 */
[----:B------:R-:W-:Y:S01]  /*10da0*/  IMAD.MOV.U32 R0, RZ, RZ, 0x1 ;  /* 0x00000001ff007424 */ /* 0x000fe200078e00ff */
[----:B------:R-:W-:Y:S01]  /*10db0*/  USHF.R.U64 UR8, UR4, UR24, UR11 ;  /* 0x0000001804087299 */ /* 0x000fe2000800120b */
[----:B------:R-:W-:Y:S01]  /*10dc0*/  IMAD.U32 R9, RZ, RZ, UR5 ;  /* 0x00000005ff097e24 */ /* 0x000fe2000f8e00ff */
[----:B------:R-:W-:Y:S02]  /*10dd0*/  ULOP3.LUT UR4, UR19, UR27, URZ, 0xc0, !UPT ;  /* 0x0000001b13047292 */ /* 0x000fe4000f8ec03f */
[----:B------:R-:W-:Y:S02]  /*10de0*/  ULOP3.LUT UR18, UR18, UR22, URZ, 0xc0, !UPT ;  /* 0x0000001612127292 */ /* 0x000fe4000f8ec03f */
[----:B------:R-:W-:-:S03]  /*10df0*/  UIMAD UR4, UR26, UR8, UR4 ;  /* 0x000000081a0472a4 */ /* 0x000fc6000f8e0204 */
[----:B------:R-:W-:Y:S02]  /*10e00*/  @UP0 UIMAD UR23, UR28, UR21, UR7 ;  /* 0x000000151c1702a4 */ /* 0x000fe4000f8e0207 */
[----:B------:R-:W-:-:S03]  /*10e10*/  UIADD3 UR7, -UR8, URZ, URZ ;  /* 0x0000003f08077290 */ /* 0x000fc6000fffe13f */
[----:B------:R-:W-:Y:S01]  /*10e20*/  ULDC UR8, c[0x0][0x610] ;  /* 0x0001840000087ab9 */ /* 0x000fe20000000800 */
[----:B------:R-:W-:Y:S02]  /*10e30*/  UIMAD UR7, UR7, UR25, UR20 ;  /* 0x00000019070772a4 */ /* 0x000fe4000f8e0214 */
[----:B------:R-:W-:Y:S02]  /*10e40*/  UIMAD UR4, UR4, UR8, UR23 ;  /* 0x00000008040472a4 */ /* 0x000fe4000f8e0217 */
[----:B------:R-:W-:-:S04]  /*10e50*/  UIMAD UR7, UR7, UR6, UR18 ;  /* 0x00000006070772a4 */ /* 0x000fc8000f8e0212 */
[----:B------:R-:W-:Y:S02]  /*10e60*/  USEL UR6, UR7, UR4, !UP0 ;  /* 0x0000000407067287 */ /* 0x000fe4000c000000 */
[----:B------:R-:W-:-:S04]  /*10e70*/  USEL UR4, UR4, UR7, !UP0 ;  /* 0x0000000704047287 */ /* 0x000fc8000c000000 */
[----:B------:R-:W-:Y:S02]  /*10e80*/  IMAD.U32 R2, RZ, RZ, UR6 ;  /* 0x00000006ff027e24 */ /* 0x000fe4000f8e00ff */
[----:B------:R-:W-:-:S07]  /*10e90*/  IMAD.U32 R3, RZ, RZ, UR4 ;  /* 0x00000004ff037e24 */ /* 0x000fce000f8e00ff */
.L_x_547:
[----:B------:R-:W-:-:S08]  /*10ea0*/  NOP ;  /* 0x0000000000007918 */ /* 0x000fd00000000000 */
[----:B0-----:R-:W0:-:S00]  /*10eb0*/  USETMAXREG.DEALLOC.CTAPOOL 0x18 ;  /* 0x00000018000079c8 */ /* 0x001e0000080e0500 */
[----:B------:R-:W-:-:S13]  /*10ec0*/  ISETP.NE.AND P0, PT, RZ, UR10, PT ;  /* 0x0000000aff007c0c */ /* 0x000fda000bf05270 */
[----:B------:R-:W-:Y:S05]  /*10ed0*/  @P0 EXIT ;  /* 0x000000000000094d */ /* 0x000fea0003800000 */
[----:B0-----:R-:W-:Y:S01]  /*10ee0*/  LOP3.LUT P0, RZ, R0, 0xff, RZ, 0xc0, !PT ;  /* 0x000000ff00ff7812 */ /* 0x001fe2000780c0ff */
[----:B------:R-:W-:Y:S02]  /*10ef0*/  IMAD.MOV.U32 R0, RZ, RZ, 0x1 ;  /* 0x00000001ff007424 */ /* 0x000fe400078e00ff */
[----:B------:R-:W-:-:S10]  /*10f00*/  IMAD.MOV.U32 R6, RZ, RZ, RZ ;  /* 0x000000ffff067224 */ /* 0x000fd400078e00ff */
[----:B------:R-:W-:Y:S05]  /*10f10*/  @!P0 BRA `(.L_x_550) ;  /* 0x0000000c005c8947 */ /* 0x000fea0003800000 */
[----:B------:R-:W0:Y:S01]  /*10f20*/  S2R R4, SR_TID.X ;  /* 0x0000000000047919 */ /* 0x000e220000002100 */
[----:B------:R-:W-:Y:S01]  /*10f30*/  ULDC UR4, c[0x0][0x28c] ;  /* 0x0000a30000047ab9 */ /* 0x000fe20000000800 */
[----:B------:R-:W-:Y:S01]  /*10f40*/  ULDC UR6, c[0x0][0x658] ;  /* 0x0001960000067ab9 */ /* 0x000fe20000000800 */
[----:B------:R-:W-:Y:S01]  /*10f50*/  UIADD3 UR10, UR4, 0x1f, URZ ;  /* 0x0000001f040a7890 */ /* 0x000fe2000fffe03f */
[----:B------:R-:W-:Y:S01]  /*10f60*/  BSSY B0, `(.L_x_550) ;  /* 0x00000d2000007945 */ /* 0x000fe20003800000 */
[----:B------:R-:W-:Y:S01]  /*10f70*/  UMOV UR7, 0xffffffff ;  /* 0xffffffff00077882 */ /* 0x000fe20000000000 */
[----:B------:R-:W-:Y:S01]  /*10f80*/  ULDC UR5, c[0x0][0x600] ;  /* 0x0001800000057ab9 */ /* 0x000fe20000000800 */
[----:B------:R-:W-:Y:S01]  /*10f90*/  UMOV UR9, 0x1 ;  /* 0x0000000100097882 */ /* 0x000fe20000000000 */
[----:B------:R-:W-:Y:S01]  /*10fa0*/  USHF.L.U32 UR7, UR7, UR6, URZ ;  /* 0x0000000607077299 */ /* 0x000fe2000800063f */
[----:B------:R-:W-:Y:S01]  /*10fb0*/  IMAD.MOV.U32 R8, RZ, RZ, 0x1 ;  /* 0x00000001ff087424 */ /* 0x000fe200078e00ff */
[----:B------:R-:W-:Y:S01]  /*10fc0*/  UIADD3 UR4, UR5, -0x1, URZ ;  /* 0xffffffff05047890 */ /* 0x000fe2000fffe03f */
[----:B------:R-:W-:Y:S01]  /*10fd0*/  IMAD.MOV.U32 R0, RZ, RZ, 0x1 ;  /* 0x00000001ff007424 */ /* 0x000fe200078e00ff */
[----:B------:R-:W-:Y:S01]  /*10fe0*/  USHF.R.S32.HI UR11, URZ, 0x1f, UR10 ;  /* 0x0000001f3f0b7899 */ /* 0x000fe2000801140a */
[----:B------:R-:W-:Y:S01]  /*10ff0*/  IMAD.MOV.U32 R6, RZ, RZ, RZ ;  /* 0x000000ffff067224 */ /* 0x000fe200078e00ff */
[----:B------:R-:W-:Y:S01]  /*11000*/  ULDC UR8, c[0x0][0xc] ;  /* 0x0000030000087ab9 */ /* 0x000fe20000000800 */
[----:B------:R-:W-:-:S02]  /*11010*/  USHF.L.U32 UR5, UR9, UR6, URZ ;  /* 0x0000000609057299 */ /* 0x000fc4000800063f */
[----:B------:R-:W-:Y:S01]  /*11020*/  ULEA.HI UR11, UR11, UR10, URZ, 0x5 ;  /* 0x0000000a0b0b7291 */ /* 0x000fe2000f8f283f */
[----:B------:R-:W-:Y:S01]  /*11030*/  ULDC UR9, c[0x0][0x10] ;  /* 0x0000040000097ab9 */ /* 0x000fe20000000800 */
[----:B------:R-:W-:Y:S02]  /*11040*/  ULOP3.LUT UR6, URZ, UR7, URZ, 0x33, !UPT ;  /* 0x000000073f067292 */ /* 0x000fe4000f8e333f */
[----:B------:R-:W-:Y:S01]  /*11050*/  UIMAD.WIDE.U32 UR8, UR8, UR9, URZ ;  /* 0x00000009080872a5 */ /* 0x000fe2000f8e003f */
[----:B------:R-:W-:Y:S01]  /*11060*/  ULDC UR7, c[0x0][0x14] ;  /* 0x0000050000077ab9 */ /* 0x000fe20000000800 */
[----:B------:R-:W-:Y:S02]  /*11070*/  USHF.R.S32.HI UR18, URZ, 0x5, UR11 ;  /* 0x000000053f127899 */ /* 0x000fe4000801140b */
[----:B------:R-:W-:Y:S02]  /*11080*/  UIMAD.WIDE.U32 UR20, UR8, UR7, URZ ;  /* 0x00000007081472a5 */ /* 0x000fe4000f8e003f */
[----:B------:R-:W-:-:S02]  /*11090*/  UIMAD UR13, UR9, UR7, URZ ;  /* 0x00000007090d72a4 */ /* 0x000fc4000f8e023f */
[----:B------:R-:W-:Y:S01]  /*110a0*/  ULOP3.LUT UR24, UR40, 0x2, URZ, 0xfc, !UPT ;  /* 0x0000000228187892 */ /* 0x000fe2000f8efc3f */
[C---:B0-----:R-:W-:Y:S01]  /*110b0*/  LOP3.LUT P2, RZ, R4.reuse, 0x7f, RZ, 0xc0, !PT ;  /* 0x0000007f04ff7812 */ /* 0x041fe2000784c0ff */
[----:B------:R-:W-:Y:S01]  /*110c0*/  UIADD3 UR13, UR21, UR13, URZ ;  /* 0x0000000d150d7290 */ /* 0x000fe2000fffe03f */
[----:B------:R-:W-:Y:S01]  /*110d0*/  LOP3.LUT P0, RZ, R4, 0x1f, RZ, 0xc0, !PT ;  /* 0x0000001f04ff7812 */ /* 0x000fe2000780c0ff */
[----:B------:R-:W-:Y:S01]  /*110e0*/  UIADD3 UR25, UR18, 0x1, URZ ;  /* 0x0000000112197890 */ /* 0x000fe2000fffe03f */
[----:B------:R-:W-:Y:S02]  /*110f0*/  ULDC.64 UR22, c[0x0][0x198] ;  /* 0x0000660000167ab9 */ /* 0x000fe40000000a00 */
[----:B------:R-:W-:-:S13]  /*11100*/  PLOP3.LUT P0, PT, P0, P2, PT, 0x8a, 0x0 ;  /* 0x000000000000781c */ /* 0x000fda0000705172 */
.L_x_562:
[----:B------:R-:W-:-:S03]  /*11110*/  UMOV UR7, 0xffffffff ;  /* 0xffffffff00077882 */ /* 0x000fc60000000000 */
[----:B------:R-:W-:Y:S05]  /*11120*/  BRA.DIV UR7, `(.L_x_551) ;  /* 0x0000000e07a07947 */ /* 0x000fea000b800000 */
[----:B------:R-:W-:-:S13]  /*11130*/  ELECT P6, URZ, PT ;  /* 0x00000000003f782f */ /* 0x000fda00038c0000 */
.L_x_572:
[----:B------:R-:W0:Y:S01]  /*11140*/  LDC R4, c[0x0][0x28c] ;  /* 0x0000a300ff047b82 */ /* 0x000e220000000800 */
[----:B------:R-:W-:Y:S01]  /*11150*/  BSSY B1, `(.L_x_552) ;  /* 0x0000035000017945 */ /* 0x000fe20003800000 */
[----:B0-----:R-:W-:-:S13]  /*11160*/  ISETP.LT.OR P6, PT, R4, 0x1, !P6 ;  /* 0x000000010400780c */ /* 0x001fda00077c1670 */
[----:B------:R-:W-:Y:S05]  /*11170*/  @P6 BRA `(.L_x_553) ;  /* 0x0000000000c86947 */ /* 0x000fea0003800000 */
[----:B------:R-:W-:Y:S02]  /*11180*/  IMAD.SHL.U32 R11, R3, 0x100, RZ ;  /* 0x00000100030b7824 */ /* 0x000fe400078e00ff */
[----:B------:R-:W-:Y:S02]  /*11190*/  IMAD.SHL.U32 R2, R2, 0x100, RZ ;  /* 0x0000010002027824 */ /* 0x000fe400078e00ff */
[----:B------:R-:W-:Y:S02]  /*111a0*/  IMAD.MOV.U32 R12, RZ, RZ, RZ ;  /* 0x000000ffff0c7224 */ /* 0x000fe400078e00ff */
[----:B------:R-:W-:Y:S02]  /*111b0*/  IMAD.U32 R14, RZ, RZ, UR25 ;  /* 0x00000019ff0e7e24 */ /* 0x000fe4000f8e00ff */
[----:B------:R-:W-:Y:S02]  /*111c0*/  IMAD.MOV.U32 R3, RZ, RZ, R0 ;  /* 0x000000ffff037224 */ /* 0x000fe400078e0000 */
[----:B------:R-:W-:-:S07]  /*111d0*/  IMAD.MOV.U32 R4, RZ, RZ, R6 ;  /* 0x000000ffff047224 */ /* 0x000fce00078e0006 */
.L_x_557:
[----:B------:R-:W0:Y:S01]  /*111e0*/  S2R R10, SR_CgaCtaId ;  /* 0x00000000000a7919 */ /* 0x000e220000008800 */
[----:B------:R-:W-:Y:S01]  /*111f0*/  MOV R5, 0x400 ;  /* 0x0000040000057802 */ /* 0x000fe20000000f00 */
[----:B------:R-:W1:Y:S03]  /*11200*/  @!P2 LDC R7, c[0x0][0x500] ;  /* 0x00014000ff07ab82 */ /* 0x000e660000000800 */
[----:B0-----:R-:W-:Y:S02]  /*11210*/  LEA R13, R10, R5, 0x18 ;  /* 0x000000050a0d7211 */ /* 0x001fe400078ec0ff */
[----:B------:R-:W-:-:S03]  /*11220*/  SHF.L.U32 R5, R3, 0x1f, RZ ;  /* 0x0000001f03057819 */ /* 0x000fc600000006ff */
[----:B------:R-:W-:-:S04]  /*11230*/  IMAD R10, R4, 0x8, R13 ;  /* 0x00000008040a7824 */ /* 0x000fc800078e020d */
[----:B------:R-:W0:Y:S02]  /*11240*/  SYNCS.PHASECHK.TRANS64.TRYWAIT P1, [R10+URZ+0x18], R5 ;  /* 0x000018050a0075a7 */ /* 0x000e24000802017f */
[----:B01----:R-:W-:Y:S05]  /*11250*/  @!P1 BRA `(.L_x_554) ;  /* 0x0000000c00749947 */ /* 0x003fea0003800000 */
.L_x_573:
[----:B------:R-:W-:Y:S01]  /*11260*/  UPRMT UR7, UR24, 0x9910, URZ ;  /* 0x0000991018077896 */ /* 0x000fe2000800003f */
[----:B------:R1:W-:Y:S03]  /*11270*/  @!P2 SYNCS.ARRIVE.TRANS64 RZ, [R10+URZ], R7 ;  /* 0x000000070affa9a7 */ /* 0x0003e6000800003f */
[----:B------:R-:W-:-:S06]  /*11280*/  UISETP.NE.AND UP0, UPT, UR7, 0x2, UPT ;  /* 0x000000020700788c */ /* 0x000fcc000bf05270 */
[----:B------:R-:W-:-:S13]  /*11290*/  PLOP3.LUT P1, PT, PT, PT, UP0, 0x80, 0x0 ;  /* 0x000000000000781c */ /* 0x000fda0003f2f008 */
[----:B-1----:R-:W-:Y:S05]  /*112a0*/  @P1 BRA `(.L_x_555) ;  /* 0x0000000000041947 */ /* 0x002fea0003800000 */
[----:B------:R-:W-:Y:S01]  /*112b0*/  BPT.TRAP 0x1 ;  /* 0x000000040000795c */ /* 0x000fe20000300000 */
.L_x_555:
[----:B------:R-:W-:Y:S05]  /*112c0*/  @P0 BRA `(.L_x_556) ;  /* 0x0000000000040947 */ /* 0x000fea0003800000 */
[----:B------:R-:W-:Y:S01]  /*112d0*/  BPT.TRAP 0x1 ;  /* 0x000000040000795c */ /* 0x000fe20000300000 */
.L_x_556:
[----:B------:R-:W-:Y:S01]  /*112e0*/  IMAD R13, R4, 0x2000, R13 ;  /* 0x00002000040d7824 */ /* 0x000fe200078e020d */
[----:B------:R-:W-:Y:S01]  /*112f0*/  R2UR UR9, R10 ;  /* 0x000000000a0972ca */ /* 0x000fe200000e0000 */
[----:B------:R-:W-:Y:S01]  /*11300*/  VIADD R14, R14, 0xffffffff ;  /* 0xffffffff0e0e7836 */ /* 0x000fe20000000000 */
[----:B------:R-:W-:Y:S01]  /*11310*/  UIADD3 UR14, UP0, UR22, 0xf0, URZ ;  /* 0x000000f0160e7890 */ /* 0x000fe2000ff1e03f */
[----:B------:R-:W-:Y:S01]  /*11320*/  R2UR UR11, R11 ;  /* 0x000000000b0b72ca */ /* 0x000fe200000e0000 */
[----:B------:R-:W-:Y:S01]  /*11330*/  UIADD3 UR26, UP1, UR22, 0x1f0, URZ ;  /* 0x000001f0161a7890 */ /* 0x000fe2000ff3e03f */
[----:B------:R-:W-:Y:S01]  /*11340*/  R2UR UR7, R13 ;  /* 0x000000000d0772ca */ /* 0x000fe200000e0000 */
[----:B------:R-:W-:Y:S01]  /*11350*/  UIADD3.X UR15, URZ, UR23, URZ, UP0, !UPT ;  /* 0x000000173f0f7290 */ /* 0x000fe200087fe43f */
[----:B------:R-:W-:Y:S01]  /*11360*/  R2UR UR10, R12 ;  /* 0x000000000c0a72ca */ /* 0x000fe200000e0000 */
[----:B------:R-:W-:Y:S01]  /*11370*/  VIADD R4, R4, 0x1 ;  /* 0x0000000104047836 */ /* 0x000fe20000000000 */
[----:B------:R-:W-:Y:S01]  /*11380*/  R2UR UR12, R9 ;  /* 0x00000000090c72ca */ /* 0x000fe200000e0000 */
[----:B------:R-:W-:Y:S01]  /*11390*/  UIADD3.X UR27, URZ, UR23, URZ, UP1, !UPT ;  /* 0x000000173f1b7290 */ /* 0x000fe20008ffe43f */
[----:B------:R-:W-:Y:S01]  /*113a0*/  R2UR UR19, R2 ;  /* 0x00000000021372ca */ /* 0x000fe200000e0000 */
[----:B------:R-:W-:Y:S01]  /*113b0*/  UMOV UR16, 0x0 ;  /* 0x0000000000107882 */ /* 0x000fe20000000000 */
[----:B------:R-:W-:Y:S01]  /*113c0*/  ISETP.GT.AND P3, PT, R14, 0x1, PT ;  /* 0x000000010e00780c */ /* 0x000fe20003f64270 */
[----:B------:R-:W-:Y:S01]  /*113d0*/  UMOV UR17, 0x10000000 ;  /* 0x1000000000117882 */ /* 0x000fe20000000000 */
[----:B------:R-:W-:Y:S01]  /*113e0*/  ISETP.NE.AND P1, PT, R4, 0x3, PT ;  /* 0x000000030400780c */ /* 0x000fe20003f25270 */
[----:B------:R-:W-:-:S02]  /*113f0*/  VIADD R12, R12, 0x20 ;  /* 0x000000200c0c7836 */ /* 0x000fc40000000000 */
[----:B------:R-:W-:Y:S01]  /*11400*/  UIADD3 UR8, UR7, 0x100, URZ ;  /* 0x0000010007087890 */ /* 0x000fe2000fffe03f */
[----:B0-----:R-:W-:Y:S01]  /*11410*/  SEL R10, RZ, 0x1, P1 ;  /* 0x00000001ff0a7807 */ /* 0x001fe20000800000 */
[----:B------:R-:W-:Y:S01]  /*11420*/  UIADD3 UR7, UR7, 0x6100, URZ ;  /* 0x0000610007077890 */ /* 0x000fe2000fffe03f */
[----:B------:R-:W-:Y:S02]  /*11430*/  SEL R4, R4, RZ, P1 ;  /* 0x000000ff04047207 */ /* 0x000fe40000800000 */
[----:B------:R-:W-:-:S04]  /*11440*/  LOP3.LUT R3, R3, R10, RZ, 0x3c, !PT ;  /* 0x0000000a03037212 */ /* 0x000fc800078e3cff */
[----:B------:R0:W-:Y:S02]  /*11450*/  UTMALDG.3D [UR8], [UR14], desc[UR16] ;  /* 0x000010080e0075b4 */ /* 0x0001e40008011000 */
[----:B0-----:R-:W-:Y:S01]  /*11460*/  UMOV UR8, UR7 ;  /* 0x0000000700087c82 */ /* 0x001fe20008000000 */
[----:B------:R-:W-:Y:S02]  /*11470*/  UMOV UR11, UR19 ;  /* 0x00000013000b7c82 */ /* 0x000fe40008000000 */
[----:B------:R0:W-:Y:S02]  /*11480*/  UTMALDG.3D [UR8], [UR26], desc[UR16] ;  /* 0x000010081a0075b4 */ /* 0x0001e40008011000 */
[----:B0-----:R-:W-:Y:S05]  /*11490*/  @P3 BRA `(.L_x_557) ;  /* 0xfffffffc00503947 */ /* 0x001fea000383ffff */
.L_x_553:
[----:B------:R-:W-:Y:S05]  /*114a0*/  BSYNC B1 ;  /* 0x0000000000017941 */ /* 0x000fea0003800000 */
.L_x_552:
[----:B------:R-:W2:Y:S01]  /*114b0*/  LDL.LU R15, [R1+0x200] ;  /* 0x00020000010f7983 */ /* 0x000ea20000300800 */
[----:B------:R-:W-:Y:S01]  /*114c0*/  LOP3.LUT P1, RZ, R8, 0xff, RZ, 0xc0, !PT ;  /* 0x000000ff08ff7812 */ /* 0x000fe2000782c0ff */
[----:B------:R-:W-:Y:S01]  /*114d0*/  VIADD R6, R6, UR18 ;  /* 0x0000001206067c36 */ /* 0x000fe20008000000 */
[----:B------:R-:W-:Y:S01]  /*114e0*/  ULDC.64 UR8, c[0x0][0x650] ;  /* 0x0001940000087ab9 */ /* 0x000fe20000000a00 */
[----:B------:R-:W3:Y:S01]  /*114f0*/  LDL.LU R13, [R1+0x204] ;  /* 0x00020400010d7983 */ /* 0x000ee20000300800 */
[----:B------:R-:W-:Y:S01]  /*11500*/  UISETP.GE.U32.AND UP0, UPT, UR18, 0x3, UPT ;  /* 0x000000031200788c */ /* 0x000fe2000bf06070 */
[----:B------:R-:W-:Y:S01]  /*11510*/  BSSY B1, `(.L_x_558) ;  /* 0x0000074000017945 */ /* 0x000fe20003800000 */
[----:B------:R-:W-:Y:S01]  /*11520*/  IMAD.MOV.U32 R9, RZ, RZ, -0x1 ;  /* 0xffffffffff097424 */ /* 0x000fe200078e00ff */
[----:B------:R-:W-:Y:S02]  /*11530*/  PRMT R4, RZ, 0x7610, R4 ;  /* 0x00007610ff047816 */ /* 0x000fe40000000004 */
[----:B------:R-:W-:-:S02]  /*11540*/  PRMT R8, RZ, 0x7610, R8 ;  /* 0x00007610ff087816 */ /* 0x000fc40000000008 */
[----:B------:R-:W-:Y:S02]  /*11550*/  PLOP3.LUT P3, PT, PT, PT, UP0, 0x80, 0x0 ;  /* 0x000000000000781c */ /* 0x000fe40003f6f008 */
[----:B------:R-:W0:Y:S01]  /*11560*/  @P1 S2R R3, SR_CgaCtaId ;  /* 0x0000000000031919 */ /* 0x000e220000008800 */
[----:B------:R-:W-:-:S04]  /*11570*/  @P1 MOV R2, 0x400 ;  /* 0x0000040000021802 */ /* 0x000fc80000000f00 */
[----:B0-----:R-:W-:-:S04]  /*11580*/  @P1 LEA R2, R3, R2, 0x18 ;  /* 0x0000000203021211 */ /* 0x001fc800078ec0ff */
[----:B------:R0:W-:Y:S01]  /*11590*/  @P1 SYNCS.ARRIVE.TRANS64.A1T0 RZ, [R2+URZ+0x48], RZ ;  /* 0x000048ff02ff19a7 */ /* 0x0001e2000810003f */
[----:B------:R-:W-:Y:S01]  /*115a0*/  ISETP.GT.U32.AND P1, PT, R6, 0x2, PT ;  /* 0x000000020600780c */ /* 0x000fe20003f24070 */
[----:B0-----:R-:W-:-:S05]  /*115b0*/  IMAD.U32 R2, RZ, RZ, UR18 ;  /* 0x00000012ff027e24 */ /* 0x001fca000f8e00ff */
[----:B------:R-:W-:Y:S01]  /*115c0*/  ISETP.LT.U32.AND P1, PT, R2, 0x3, P1 ;  /* 0x000000030200780c */ /* 0x000fe20000f21070 */
[----:B------:R-:W-:-:S04]  /*115d0*/  IMAD.WIDE.U32 R2, R6, -0x55555555, RZ ;  /* 0xaaaaaaab06027825 */ /* 0x000fc800078e00ff */
[----:B------:R-:W-:Y:S01]  /*115e0*/  IMAD.MOV.U32 R2, RZ, RZ, -0x1 ;  /* 0xffffffffff027424 */ /* 0x000fe200078e00ff */
[----:B------:R-:W-:Y:S02]  /*115f0*/  SHF.R.U32.HI R5, RZ, 0x1, R3 ;  /* 0x00000001ff057819 */ /* 0x000fe40000011603 */
[----:B------:R-:W-:-:S03]  /*11600*/  SEL R3, RZ, 0x1, !P1 ;  /* 0x00000001ff037807 */ /* 0x000fc60004800000 */
[----:B------:R-:W-:Y:S01]  /*11610*/  IMAD R6, R5, -0x3, R6 ;  /* 0xfffffffd05067824 */ /* 0x000fe200078e0206 */
[----:B------:R-:W-:Y:S01]  /*11620*/  LOP3.LUT R0, R0, R3, RZ, 0x3c, !PT ;  /* 0x0000000300007212 */ /* 0x000fe200078e3cff */
[----:B------:R-:W-:-:S03]  /*11630*/  IMAD.MOV.U32 R3, RZ, RZ, -0x1 ;  /* 0xffffffffff037424 */ /* 0x000fc600078e00ff */
[----:B------:R-:W-:Y:S02]  /*11640*/  @P3 LOP3.LUT R0, R0, 0x1, R5, 0x78, !PT ;  /* 0x0000000100003812 */ /* 0x000fe400078e7805 */
[----:B---3--:R-:W-:-:S04]  /*11650*/  IADD3 R13, P1, R13, UR20, RZ ;  /* 0x000000140d0d7c10 */ /* 0x008fc8000ff3e0ff */
[----:B--2---:R-:W-:Y:S01]  /*11660*/  IADD3.X R15, R15, UR13, RZ, P1, !PT ;  /* 0x0000000d0f0f7c10 */ /* 0x004fe20008ffe4ff */
[----:B------:R0:W-:Y:S01]  /*11670*/  STL [R1+0x204], R13 ;  /* 0x0002040d01007387 */ /* 0x0001e20000100800 */
[----:B------:R-:W-:-:S03]  /*11680*/  ISETP.GE.U32.AND P1, PT, R13, UR8, PT ;  /* 0x000000080d007c0c */ /* 0x000fc6000bf26070 */
[----:B------:R0:W-:Y:S01]  /*11690*/  STL [R1+0x200], R15 ;  /* 0x0002000f01007387 */ /* 0x0001e20000100800 */
[----:B------:R-:W-:-:S13]  /*116a0*/  ISETP.GE.U32.AND.EX P1, PT, R15, UR9, PT, P1 ;  /* 0x000000090f007c0c */ /* 0x000fda000bf26110 */
[----:B0-----:R-:W-:Y:S05]  /*116b0*/  @P1 BRA `(.L_x_559) ;  /* 0x0000000400641947 */ /* 0x001fea0003800000 */
[----:B------:R-:W0:Y:S01]  /*116c0*/  S2R R7, SR_CTAID.X ;  /* 0x0000000000077919 */ /* 0x000e220000002500 */
[----:B------:R-:W-:Y:S01]  /*116d0*/  ULDC UR7, c[0x0][0x150] ;  /* 0x0000540000077ab9 */ /* 0x000fe20000000800 */
[----:B------:R-:W1:Y:S01]  /*116e0*/  LDC R4, c[0x0][0x144] ;  /* 0x00005100ff047b82 */ /* 0x000e620000000800 */
[----:B------:R-:W-:Y:S01]  /*116f0*/  UISETP.NE.AND UP0, UPT, UR46, URZ, UPT ;  /* 0x0000003f2e00728c */ /* 0x000fe2000bf05270 */
[----:B------:R-:W2:Y:S01]  /*11700*/  S2R R5, SR_CTAID.Y ;  /* 0x0000000000057919 */ /* 0x000ea20000002600 */
[----:B------:R-:W-:Y:S01]  /*11710*/  ULDC.64 UR8, c[0x0][0x628] ;  /* 0x00018a0000087ab9 */ /* 0x000fe20000000a00 */
[----:B------:R-:W-:-:S03]  /*11720*/  ULDC UR10, c[0x0][0x630] ;  /* 0x00018c00000a7ab9 */ /* 0x000fc60000000800 */
[----:B------:R-:W-:Y:S01]  /*11730*/  PLOP3.LUT P1, PT, PT, PT, UP0, 0x80, 0x0 ;  /* 0x000000000000781c */ /* 0x000fe20003f2f008 */
[----:B------:R-:W3:Y:S01]  /*11740*/  LDC R10, c[0x0][0x148] ;  /* 0x00005200ff0a7b82 */ /* 0x000ee20000000800 */
[----:B0-----:R-:W-:Y:S02]  /*11750*/  I2FP.F32.U32 R2, R7 ;  /* 0x0000000700027245 */ /* 0x001fe40000201000 */
[----:B--2---:R-:W-:-:S03]  /*11760*/  I2FP.F32.U32 R3, R5 ;  /* 0x0000000500037245 */ /* 0x004fc60000201000 */
[----:B------:R-:W-:Y:S01]  /*11770*/  FMUL R2, R2, UR7 ;  /* 0x0000000702027c20 */ /* 0x000fe20008400000 */
[----:B------:R-:W-:Y:S02]  /*11780*/  ULDC UR7, c[0x0][0x154] ;  /* 0x0000550000077ab9 */ /* 0x000fe40000000800 */
[----:B------:R-:W-:-:S03]  /*11790*/  FMUL R9, R3, UR7 ;  /* 0x0000000703097c20 */ /* 0x000fc60008400000 */
[----:B------:R-:W0:Y:S08]  /*117a0*/  F2I.U32.TRUNC.NTZ R2, R2 ;  /* 0x0000000200027305 */ /* 0x000e30000020f000 */
[----:B------:R-:W2:Y:S01]  /*117b0*/  F2I.U32.TRUNC.NTZ R9, R9 ;  /* 0x0000000900097305 */ /* 0x000ea2000020f000 */
[----:B0-----:R-:W-:Y:S02]  /*117c0*/  IMAD.MOV R3, RZ, RZ, -R2 ;  /* 0x000000ffff037224 */ /* 0x001fe400078e0a02 */
[----:B------:R-:W-:-:S02]  /*117d0*/  IMAD.MOV.U32 R2, RZ, RZ, R13 ;  /* 0x000000ffff027224 */ /* 0x000fc400078e000d */
[----:B-1----:R-:W-:Y:S02]  /*117e0*/  IMAD R7, R4, R3, R7 ;  /* 0x0000000304077224 */ /* 0x002fe400078e0207 */
[----:B--2---:R-:W-:-:S04]  /*117f0*/  IMAD.MOV R3, RZ, RZ, -R9 ;  /* 0x000000ffff037224 */ /* 0x004fc800078e0a09 */
[----:B---3--:R-:W-:Y:S01]  /*11800*/  @P1 IMAD R7, R10, R3, R5 ;  /* 0x000000030a071224 */ /* 0x008fe200078e0205 */
[----:B------:R-:W-:Y:S01]  /*11810*/  ISETP.NE.U32.AND P1, PT, RZ, UR8, PT ;  /* 0x00000008ff007c0c */ /* 0x000fe2000bf25070 */
[----:B------:R-:W-:-:S03]  /*11820*/  IMAD.MOV.U32 R3, RZ, RZ, R15 ;  /* 0x000000ffff037224 */ /* 0x000fc600078e000f */
[----:B------:R-:W-:-:S13]  /*11830*/  ISETP.NE.AND.EX P1, PT, RZ, UR9, PT, P1 ;  /* 0x00000009ff007c0c */ /* 0x000fda000bf25310 */
[----:B------:R-:W-:Y:S05]  /*11840*/  @!P1 BRA `(.L_x_560) ;  /* 0x0000000000289947 */ /* 0x000fea0003800000 */
[----:B------:R-:W-:Y:S02]  /*11850*/  ULDC UR7, c[0x0][0x634] ;  /* 0x00018d0000077ab9 */ /* 0x000fe40000000800 */
[----:B------:R-:W-:-:S05]  /*11860*/  IADD3 R3, P1, R13, UR7, RZ ;  /* 0x000000070d037c10 */ /* 0x000fca000ff3e0ff */
[----:B------:R-:W-:-:S04]  /*11870*/  IMAD.X R9, RZ, RZ, R15, P1 ;  /* 0x000000ffff097224 */ /* 0x000fc800008e060f */
[----:B------:R-:W-:-:S04]  /*11880*/  IMAD.WIDE.U32 R4, R9, UR8, RZ ;  /* 0x0000000809047c25 */ /* 0x000fc8000f8e00ff */
[----:B------:R-:W-:-:S04]  /*11890*/  IMAD.WIDE.U32 R4, P1, R3, UR9, R4 ;  /* 0x0000000903047c25 */ /* 0x000fc8000f820004 */
[----:B------:R-:W-:-:S04]  /*118a0*/  IMAD.WIDE.U32 R2, R3, UR8, RZ ;  /* 0x0000000803027c25 */ /* 0x000fc8000f8e00ff */
[----:B------:R-:W-:Y:S01]  /*118b0*/  IMAD.MOV.U32 R2, RZ, RZ, R5 ;  /* 0x000000ffff027224 */ /* 0x000fe200078e0005 */
[----:B------:R-:W-:Y:S01]  /*118c0*/  IADD3 RZ, P3, R3, R4, RZ ;  /* 0x0000000403ff7210 */ /* 0x000fe20007f7e0ff */
[----:B------:R-:W-:-:S04]  /*118d0*/  IMAD.X R3, RZ, RZ, RZ, P1 ;  /* 0x000000ffff037224 */ /* 0x000fc800008e06ff */
[----:B------:R-:W-:-:S08]  /*118e0*/  IMAD.WIDE.U32.X R2, R9, UR9, R2, P3 ;  /* 0x0000000909027c25 */ /* 0x000fd000098e0402 */
.L_x_560:
[--C-:B------:R-:W-:Y:S01]  /*118f0*/  SHF.R.U64 R9, R2, UR10, R3.reuse ;  /* 0x0000000a02097c19 */ /* 0x100fe20008001203 */
[----:B------:R-:W-:Y:S01]  /*11900*/  ULDC.64 UR8, c[0x0][0x620] ;  /* 0x0001880000087ab9 */ /* 0x000fe20000000a00 */
[----:B------:R-:W-:Y:S01]  /*11910*/  SHF.R.U32.HI R2, RZ, UR10, R3 ;  /* 0x0000000aff027c19 */ /* 0x000fe20008011603 */
[----:B------:R-:W-:Y:S01]  /*11920*/  IMAD.MOV.U32 R3, RZ, RZ, R15 ;  /* 0x000000ffff037224 */ /* 0x000fe200078e000f */
[----:B------:R-:W-:Y:S01]  /*11930*/  IADD3 R11, P1, RZ, -R9, RZ ;  /* 0x80000009ff0b7210 */ /* 0x000fe20007f3e0ff */
[----:B------:R-:W-:-:S04]  /*11940*/  ULDC UR7, c[0x0][0x618] ;  /* 0x0001860000077ab9 */ /* 0x000fc80000000800 */
[----:B------:R-:W-:-:S04]  /*11950*/  IMAD.X R2, RZ, RZ, ~R2, P1 ;  /* 0x000000ffff027224 */ /* 0x000fc800008e0e02 */
[----:B------:R-:W-:-:S04]  /*11960*/  IMAD R2, R2, UR8, RZ ;  /* 0x0000000802027c24 */ /* 0x000fc8000f8e02ff */
[----:B------:R-:W-:Y:S02]  /*11970*/  IMAD R5, R11, UR9, R2 ;  /* 0x000000090b057c24 */ /* 0x000fe4000f8e0202 */
[----:B------:R-:W-:-:S04]  /*11980*/  IMAD.MOV.U32 R2, RZ, RZ, R13 ;  /* 0x000000ffff027224 */ /* 0x000fc800078e000d */
[----:B------:R-:W-:Y:S01]  /*11990*/  IMAD.WIDE.U32 R2, R11, UR8, R2 ;  /* 0x000000080b027c25 */ /* 0x000fe2000f8e0002 */
[----:B------:R-:W-:Y:S02]  /*119a0*/  ULDC.64 UR8, c[0x0][0x640] ;  /* 0x0001900000087ab9 */ /* 0x000fe40000000a00 */
[----:B------:R-:W-:Y:S01]  /*119b0*/  ISETP.NE.U32.AND P1, PT, RZ, UR8, PT ;  /* 0x00000008ff007c0c */ /* 0x000fe2000bf25070 */
[----:B------:R-:W-:-:S03]  /*119c0*/  IMAD.IADD R3, R3, 0x1, R5 ;  /* 0x0000000103037824 */ /* 0x000fc600078e0205 */
[----:B------:R-:W-:Y:S02]  /*119d0*/  ISETP.NE.AND.EX P1, PT, RZ, UR9, PT, P1 ;  /* 0x00000009ff007c0c */ /* 0x000fe4000bf25310 */
[--C-:B------:R-:W-:Y:S02]  /*119e0*/  SHF.R.U64 R10, R2, UR7, R3.reuse ;  /* 0x00000007020a7c19 */ /* 0x100fe40008001203 */
[----:B------:R-:W-:Y:S01]  /*119f0*/  SHF.R.U32.HI R3, RZ, UR7, R3 ;  /* 0x00000007ff037c19 */ /* 0x000fe20008011603 */
[----:B------:R-:W-:-:S03]  /*11a00*/  ULDC UR7, c[0x0][0x608] ;  /* 0x0001820000077ab9 */ /* 0x000fc60000000800 */
[--C-:B------:R-:W-:Y:S02]  /*11a10*/  SHF.R.U64 R12, R10, UR7, R3.reuse ;  /* 0x000000070a0c7c19 */ /* 0x100fe40008001203 */
[----:B------:R-:W-:Y:S01]  /*11a20*/  SHF.R.U32.HI R3, RZ, UR7, R3 ;  /* 0x00000007ff037c19 */ /* 0x000fe20008011603 */
[----:B------:R-:W-:-:S03]  /*11a30*/  ULDC UR7, c[0x0][0x658] ;  /* 0x0001960000077ab9 */ /* 0x000fc60000000800 */
[--C-:B------:R-:W-:Y:S02]  /*11a40*/  SHF.R.U64 R11, R12, UR7, R3.reuse ;  /* 0x000000070c0b7c19 */ /* 0x100fe40008001203 */
[----:B------:R-:W-:-:S03]  /*11a50*/  SHF.R.U32.HI R13, RZ, UR7, R3 ;  /* 0x00000007ff0d7c19 */ /* 0x000fc60008011603 */
[----:B------:R-:W-:Y:S02]  /*11a60*/  IMAD.MOV.U32 R2, RZ, RZ, R11 ;  /* 0x000000ffff027224 */ /* 0x000fe400078e000b */
[----:B------:R-:W-:Y:S01]  /*11a70*/  IMAD.MOV.U32 R3, RZ, RZ, R13 ;  /* 0x000000ffff037224 */ /* 0x000fe200078e000d */
[----:B------:R-:W-:Y:S06]  /*11a80*/  @!P1 BRA `(.L_x_561) ;  /* 0x0000000000289947 */ /* 0x000fec0003800000 */
        /* <DEDUP_REMOVED lines=10> */
.L_x_561:
[----:B------:R-:W-:Y:S01]  /*11b30*/  ULDC UR7, c[0x0][0x648] ;  /* 0x0001920000077ab9 */ /* 0x000fe20000000800 */
[----:B------:R-:W-:Y:S01]  /*11b40*/  LOP3.LUT R12, R12, UR6, RZ, 0xc0, !PT ;  /* 0x000000060c0c7c12 */ /* 0x000fe2000f8ec0ff */
[----:B------:R-:W-:Y:S01]  /*11b50*/  UISETP.NE.AND UP0, UPT, UR46, URZ, UPT ;  /* 0x0000003f2e00728c */ /* 0x000fe2000bf05270 */
[----:B------:R-:W-:Y:S01]  /*11b60*/  SHF.R.U64 R3, R2, UR7, R3 ;  /* 0x0000000702037c19 */ /* 0x000fe20008001203 */
[----:B------:R-:W-:Y:S01]  /*11b70*/  ULDC UR7, c[0x0][0x638] ;  /* 0x00018e0000077ab9 */ /* 0x000fe20000000800 */
[----:B------:R-:W-:-:S03]  /*11b80*/  LOP3.LUT R4, R10, UR4, RZ, 0xc0, !PT ;  /* 0x000000040a047c12 */ /* 0x000fc6000f8ec0ff */
[----:B------:R-:W-:Y:S01]  /*11b90*/  IMAD.MOV R2, RZ, RZ, -R3 ;  /* 0x000000ffff027224 */ /* 0x000fe200078e0a03 */
[----:B------:R-:W-:Y:S01]  /*11ba0*/  PLOP3.LUT P1, PT, PT, PT, UP0, 0x40, 0x0 ;  /* 0x000000000000781c */ /* 0x000fe20003f2e808 */
[----:B------:R-:W-:Y:S01]  /*11bb0*/  IMAD R12, R3, UR5, R12 ;  /* 0x00000005030c7c24 */ /* 0x000fe2000f8e020c */
[----:B------:R-:W-:Y:S01]  /*11bc0*/  PLOP3.LUT P3, PT, PT, PT, UP0, 0x40, 0x0 ;  /* 0x000000000000781c */ /* 0x000fe20003f6e808 */
[----:B------:R-:W-:Y:S01]  /*11bd0*/  IMAD R11, R2, UR7, R11 ;  /* 0x00000007020b7c24 */ /* 0x000fe2000f8e020b */
[----:B------:R-:W-:Y:S02]  /*11be0*/  ULDC UR7, c[0x0][0x610] ;  /* 0x0001840000077ab9 */ /* 0x000fe40000000800 */
[----:B------:R-:W-:Y:S01]  /*11bf0*/  IMAD R7, R12, UR7, R7 ;  /* 0x000000070c077c24 */ /* 0x000fe2000f8e0207 */
[----:B------:R-:W-:Y:S02]  /*11c00*/  ULDC UR7, c[0x0][0x600] ;  /* 0x0001800000077ab9 */ /* 0x000fe40000000800 */
[----:B------:R-:W-:-:S05]  /*11c10*/  IMAD R4, R11, UR7, R4 ;  /* 0x000000070b047c24 */ /* 0x000fca000f8e0204 */
[----:B------:R-:W-:Y:S02]  /*11c20*/  SEL R2, R4, R7, P1 ;  /* 0x0000000704027207 */ /* 0x000fe40000800000 */
[----:B------:R-:W-:Y:S01]  /*11c30*/  SEL R3, R7, R4, P3 ;  /* 0x0000000407037207 */ /* 0x000fe20001800000 */
[----:B------:R-:W-:-:S07]  /*11c40*/  IMAD.MOV.U32 R4, RZ, RZ, 0x1 ;  /* 0x00000001ff047424 */ /* 0x000fce00078e00ff */
.L_x_559:
[----:B------:R-:W-:Y:S05]  /*11c50*/  BSYNC B1 ;  /* 0x0000000000017941 */ /* 0x000fea0003800000 */
.L_x_558:
[----:B------:R-:W-:-:S13]  /*11c60*/  LOP3.LUT P1, RZ, R4, 0xff, RZ, 0xc0, !PT ;  /* 0x000000ff04ff7812 */ /* 0x000fda000782c0ff */
[----:B------:R-:W-:Y:S05]  /*11c70*/  @P1 BRA `(.L_x_562) ;  /* 0xfffffff400241947 */ /* 0x000fea000383ffff */
[----:B------:R-:W-:Y:S05]  /*11c80*/  BSYNC B0 ;  /* 0x0000000000007941 */ /* 0x000fea0003800000 */
.L_x_550:
[----:B------:R-:W-:-:S03]  /*11c90*/  UMOV UR7, 0xffffffff ;  /* 0xffffffff00077882 */ /* 0x000fc60000000000 */
[----:B------:R-:W-:Y:S05]  /*11ca0*/  BRA.DIV UR7, `(.L_x_563) ;  /* 0x0000000207f47947 */ /* 0x000fea000b800000 */
[----:B------:R-:W-:-:S13]  /*11cb0*/  ELECT P6, URZ, PT ;  /* 0x00000000003f782f */ /* 0x000fda00038c0000 */
.L_x_576:
[----:B------:R-:W-:Y:S04]  /*11cc0*/  BSSY B0, `(.L_x_564) ;  /* 0x0000023000007945 */ /* 0x000fe80003800000 */
[----:B------:R-:W-:Y:S05]  /*11cd0*/  @!P6 BRA `(.L_x_565) ;  /* 0x000000000084e947 */ /* 0x000fea0003800000 */
[----:B------:R-:W-:-:S04]  /*11ce0*/  ULOP3.LUT UR7, UR40, 0x2, URZ, 0xfc, !UPT ;  /* 0x0000000228077892 */ /* 0x000fc8000f8efc3f */
[----:B------:R-:W-:-:S06]  /*11cf0*/  UISETP.NE.AND UP0, UPT, UR7, 0x3, UPT ;  /* 0x000000030700788c */ /* 0x000fcc000bf05270 */
[----:B------:R-:W-:-:S13]  /*11d00*/  PLOP3.LUT P0, PT, PT, PT, UP0, 0x80, 0x0 ;  /* 0x000000000000781c */ /* 0x000fda0003f0f008 */
[----:B------:R-:W-:Y:S05]  /*11d10*/  @!P0 BRA `(.L_x_566) ;  /* 0x0000000000048947 */ /* 0x000fea0003800000 */
[----:B------:R-:W-:Y:S01]  /*11d20*/  BPT.TRAP 0x1 ;  /* 0x000000040000795c */ /* 0x000fe20000300000 */
.L_x_566:
[----:B------:R-:W0:Y:S01]  /*11d30*/  S2R R3, SR_CgaCtaId ;  /* 0x0000000000037919 */ /* 0x000e220000008800 */
[----:B------:R-:W-:-:S04]  /*11d40*/  MOV R2, 0x400 ;  /* 0x0000040000027802 */ /* 0x000fc80000000f00 */
[----:B0-----:R-:W-:Y:S02]  /*11d50*/  LEA R3, R3, R2, 0x18 ;  /* 0x0000000203037211 */ /* 0x001fe400078ec0ff */
[----:B------:R-:W-:-:S03]  /*11d60*/  SHF.L.U32 R2, R0, 0x1f, RZ ;  /* 0x0000001f00027819 */ /* 0x000fc600000006ff */
[----:B------:R-:W-:-:S04]  /*11d70*/  VIADD R3, R3, 0x18 ;  /* 0x0000001803037836 */ /* 0x000fc80000000000 */
[----:B------:R-:W-:-:S04]  /*11d80*/  IMAD R5, R6, 0x8, R3 ;  /* 0x0000000806057824 */ /* 0x000fc800078e0203 */
[----:B------:R-:W0:Y:S02]  /*11d90*/  SYNCS.PHASECHK.TRANS64.TRYWAIT P0, [R5+URZ], R2 ;  /* 0x00000002050075a7 */ /* 0x000e24000800017f */
[----:B0-----:R-:W-:Y:S05]  /*11da0*/  @!P0 BRA `(.L_x_567) ;  /* 0x0000000000d48947 */ /* 0x001fea0003800000 */
.L_x_577:
[----:B------:R-:W-:-:S05]  /*11db0*/  VIADD R6, R6, 0x1 ;  /* 0x0000000106067836 */ /* 0x000fca0000000000 */
[----:B------:R-:W-:-:S04]  /*11dc0*/  ISETP.NE.AND P0, PT, R6, 0x3, PT ;  /* 0x000000030600780c */ /* 0x000fc80003f05270 */
[----:B0-----:R-:W-:Y:S02]  /*11dd0*/  SEL R5, RZ, 0x1, P0 ;  /* 0x00000001ff057807 */ /* 0x001fe40000000000 */
[----:B------:R-:W-:Y:S02]  /*11de0*/  SEL R6, R6, RZ, P0 ;  /* 0x000000ff06067207 */ /* 0x000fe40000000000 */
[----:B------:R-:W-:-:S03]  /*11df0*/  LOP3.LUT R5, R0, R5, RZ, 0x3c, !PT ;  /* 0x0000000500057212 */ /* 0x000fc600078e3cff */
[----:B------:R-:W-:Y:S01]  /*11e00*/  IMAD R7, R6, 0x8, R3 ;  /* 0x0000000806077824 */ /* 0x000fe200078e0203 */
[----:B------:R-:W-:-:S04]  /*11e10*/  SHF.L.U32 R0, R5, 0x1f, RZ ;  /* 0x0000001f05007819 */ /* 0x000fc800000006ff */
[----:B------:R-:W0:Y:S02]  /*11e20*/  SYNCS.PHASECHK.TRANS64.TRYWAIT P0, [R7+URZ], R0 ;  /* 0x00000000070075a7 */ /* 0x000e24000800017f */
[----:B0-----:R-:W-:Y:S05]  /*11e30*/  @!P0 BRA `(.L_x_568) ;  /* 0x0000000000c48947 */ /* 0x001fea0003800000 */
.L_x_578:
[----:B0-----:R-:W-:-:S05]  /*11e40*/  VIADD R0, R6, 0x1 ;  /* 0x0000000106007836 */ /* 0x001fca0000000000 */
[----:B------:R-:W-:-:S04]  /*11e50*/  ISETP.NE.AND P0, PT, R0, 0x3, PT ;  /* 0x000000030000780c */ /* 0x000fc80003f05270 */
[----:B------:R-:W-:Y:S02]  /*11e60*/  SEL R2, RZ, 0x1, P0 ;  /* 0x00000001ff027807 */ /* 0x000fe40000000000 */
[----:B------:R-:W-:Y:S02]  /*11e70*/  SEL R0, R0, RZ, P0 ;  /* 0x000000ff00007207 */ /* 0x000fe40000000000 */
[----:B------:R-:W-:-:S03]  /*11e80*/  LOP3.LUT R2, R5, R2, RZ, 0x3c, !PT ;  /* 0x0000000205027212 */ /* 0x000fc600078e3cff */
[----:B------:R-:W-:Y:S01]  /*11e90*/  IMAD R3, R0, 0x8, R3 ;  /* 0x0000000800037824 */ /* 0x000fe200078e0203 */
[----:B------:R-:W-:-:S07]  /*11ea0*/  SHF.L.U32 R0, R2, 0x1f, RZ ;  /* 0x0000001f02007819 */ /* 0x000fce00000006ff */
.L_x_569:
[----:B0-----:R0:W1:Y:S02]  /*11eb0*/  SYNCS.PHASECHK.TRANS64.TRYWAIT P0, [R3+URZ], R0 ;  /* 0x00000000030075a7 */ /* 0x001064000800017f */
[----:B-1----:R-:W-:Y:S05]  /*11ec0*/  @!P0 NANOSLEEP.SYNCS 0x989680 ;  /* 0x009896800000895d */ /* 0x002fea0003900000 */
[----:B------:R-:W1:Y:S02]  /*11ed0*/  @!P0 SYNCS.PHASECHK.TRANS64 P0, [R3+URZ], R0 ;  /* 0x00000000030085a7 */ /* 0x000e64000800007f */
[----:B-1----:R-:W-:Y:S05]  /*11ee0*/  @!P0 BRA `(.L_x_569) ;  /* 0xfffffffc00f08947 */ /* 0x002fea000383ffff */
.L_x_565:
[----:B------:R-:W-:Y:S05]  /*11ef0*/  BSYNC B0 ;  /* 0x0000000000007941 */ /* 0x000fea0003800000 */
.L_x_564:
[----:B------:R-:W-:Y:S05]  /*11f00*/  EXIT ;  /* 0x000000000000794d */ /* 0x000fea0003800000 */
.L_x_17:
[----:B-1----:R1:W3:Y:S02]  /*11f10*/  SYNCS.PHASECHK.TRANS64.TRYWAIT P1, [R3+URZ], R2 ;  /* 0x00000002030075a7 */ /* 0x0022e4000802017f */
[----:B---3--:R-:W-:Y:S05]  /*11f20*/  @!P1 NANOSLEEP.SYNCS 0x989680 ;  /* 0x009896800000995d */ /* 0x008fea0003900000 */
[----:B------:R-:W3:Y:S02]  /*11f30*/  @!P1 SYNCS.PHASECHK.TRANS64 P1, [R3+URZ], R2 ;  /* 0x00000002030095a7 */ /* 0x000ee4000802007f */
[----:B---3--:R-:W-:Y:S05]  /*11f40*/  @!P1 BRA `(.L_x_17) ;  /* 0xfffffffc00f09947 */ /* 0x008fea000383ffff */
[----:B------:R-:W-:Y:S05]  /*11f50*/  BRA `(.L_x_16) ;  /* 0xfffffef4003c7947 */ /* 0x000fea000383ffff */
.L_x_22:
[----:B-1----:R1:W3:Y:S02]  /*11f60*/  SYNCS.PHASECHK.TRANS64.TRYWAIT P1, [R4+URZ], R5 ;  /* 0x00000005040075a7 */ /* 0x0022e4000802017f */
[----:B---3--:R-:W-:Y:S05]  /*11f70*/  @!P1 NANOSLEEP.SYNCS 0x989680 ;  /* 0x009896800000995d */ /* 0x008fea0003900000 */
[----:B------:R-:W3:Y:S02]  /*11f80*/  @!P1 SYNCS.PHASECHK.TRANS64 P1, [R4+URZ], R5 ;  /* 0x00000005040095a7 */ /* 0x000ee4000802007f */
[----:B---3--:R-:W-:Y:S05]  /*11f90*/  @!P1 BRA `(.L_x_22) ;  /* 0xfffffffc00f09947 */ /* 0x008fea000383ffff */
[----:B------:R-:W-:Y:S05]  /*11fa0*/  BRA `(.L_x_21) ;  /* 0xfffffef800e07947 */ /* 0x000fea000383ffff */
.L_x_551:
[----:B------:R-:W-:Y:S01]  /*11fb0*/  BSSY B1, `(.L_x_570) ;  /* 0x0000006000017945 */ /* 0x000fe20003800000 */
[----:B------:R-:W-:-:S07]  /*11fc0*/  IMAD.MOV.U32 R15, RZ, RZ, -0x1 ;  /* 0xffffffffff0f7424 */ /* 0x000fce00078e00ff */
[----:B------:R-:W-:Y:S05]  /*11fd0*/  WARPSYNC.COLLECTIVE R15, `(.L_x_571) ;  /* 0x000000000f0c7348 */ /* 0x000fea0003c00000 */
[----:B------:R-:W-:Y:S02]  /*11fe0*/  ELECT P6, UR62, PT ;  /* 0x00000000003e782f */ /* 0x000fe400038c0000 */
[----:B------:R-:W-:Y:S01]  /*11ff0*/  MOV R14, UR62 ;  /* 0x0000003e000e7c02 */ /* 0x000fe20008000f00 */
[----:B------:R-:W-:Y:S10]  /*12000*/  ENDCOLLECTIVE ;  /* 0x000000000000791b */ /* 0x000ff40003800000 */
.L_x_571:
[----:B------:R-:W-:Y:S05]  /*12010*/  BSYNC B1 ;  /* 0x0000000000017941 */ /* 0x000fea0003800000 */
.L_x_570:
[----:B------:R-:W-:Y:S05]  /*12020*/  BRA `(.L_x_572) ;  /* 0xfffffff000447947 */ /* 0x000fea000383ffff */
.L_x_554:
[----:B0-----:R0:W1:Y:S02]  /*12030*/  SYNCS.PHASECHK.TRANS64.TRYWAIT P1, [R10+URZ+0x18], R5 ;  /* 0x000018050a0075a7 */ /* 0x001064000802017f */
[----:B-1----:R-:W-:Y:S05]  /*12040*/  @!P1 NANOSLEEP.SYNCS 0x989680 ;  /* 0x009896800000995d */ /* 0x002fea0003900000 */
[----:B------:R-:W1:Y:S02]  /*12050*/  @!P1 SYNCS.PHASECHK.TRANS64 P1, [R10+URZ+0x18], R5 ;  /* 0x000018050a0095a7 */ /* 0x000e64000802007f */
[----:B-1----:R-:W-:Y:S05]  /*12060*/  @!P1 BRA `(.L_x_554) ;  /* 0xfffffffc00f09947 */ /* 0x002fea000383ffff */
[----:B------:R-:W-:Y:S05]  /*12070*/  BRA `(.L_x_573) ;  /* 0xfffffff000787947 */ /* 0x000fea000383ffff */
.L_x_563:
[----:B------:R-:W-:Y:S01]  /*12080*/  BSSY B0, `(.L_x_574) ;  /* 0x0000006000007945 */ /* 0x000fe20003800000 */
[----:B------:R-:W-:-:S07]  /*12090*/  IMAD.MOV.U32 R15, RZ, RZ, -0x1 ;  /* 0xffffffffff0f7424 */ /* 0x000fce00078e00ff */
[----:B------:R-:W-:Y:S05]  /*120a0*/  WARPSYNC.COLLECTIVE R15, `(.L_x_575) ;  /* 0x000000000f0c7348 */ /* 0x000fea0003c00000 */
[----:B------:R-:W-:Y:S02]  /*120b0*/  ELECT P6, UR62, PT ;  /* 0x00000000003e782f */ /* 0x000fe400038c0000 */
[----:B------:R-:W-:Y:S01]  /*120c0*/  MOV R14, UR62 ;  /* 0x0000003e000e7c02 */ /* 0x000fe20008000f00 */
[----:B------:R-:W-:Y:S10]  /*120d0*/  ENDCOLLECTIVE ;  /* 0x000000000000791b */ /* 0x000ff40003800000 */
.L_x_575:
[----:B------:R-:W-:Y:S05]  /*120e0*/  BSYNC B0 ;  /* 0x0000000000007941 */ /* 0x000fea0003800000 */
.L_x_574:
[----:B------:R-:W-:Y:S05]  /*120f0*/  BRA `(.L_x_576) ;  /* 0xfffffff800f07947 */ /* 0x000fea000383ffff */
.L_x_567:
[----:B0-----:R0:W1:Y:S02]  /*12100*/  SYNCS.PHASECHK.TRANS64.TRYWAIT P0, [R5+URZ], R2 ;  /* 0x00000002050075a7 */ /* 0x001064000800017f */
[----:B-1----:R-:W-:Y:S05]  /*12110*/  @!P0 NANOSLEEP.SYNCS 0x989680 ;  /* 0x009896800000895d */ /* 0x002fea0003900000 */
[----:B------:R-:W1:Y:S02]  /*12120*/  @!P0 SYNCS.PHASECHK.TRANS64 P0, [R5+URZ], R2 ;  /* 0x00000002050085a7 */ /* 0x000e64000800007f */
[----:B-1----:R-:W-:Y:S05]  /*12130*/  @!P0 BRA `(.L_x_567) ;  /* 0xfffffffc00f08947 */ /* 0x002fea000383ffff */
[----:B------:R-:W-:Y:S05]  /*12140*/  BRA `(.L_x_577) ;  /* 0xfffffffc00187947 */ /* 0x000fea000383ffff */
.L_x_568:
[----:B0-----:R0:W1:Y:S02]  /*12150*/  SYNCS.PHASECHK.TRANS64.TRYWAIT P0, [R7+URZ], R0 ;  /* 0x00000000070075a7 */ /* 0x001064000800017f */
[----:B-1----:R-:W-:Y:S05]  /*12160*/  @!P0 NANOSLEEP.SYNCS 0x989680 ;  /* 0x009896800000895d */ /* 0x002fea0003900000 */
[----:B------:R-:W1:Y:S02]  /*12170*/  @!P0 SYNCS.PHASECHK.TRANS64 P0, [R7+URZ], R0 ;  /* 0x00000000070085a7 */ /* 0x000e64000800007f */
[----:B-1----:R-:W-:Y:S05]  /*12180*/  @!P0 BRA `(.L_x_568) ;  /* 0xfffffffc00f08947 */ /* 0x002fea000383ffff */
[----:B------:R-:W-:Y:S05]  /*12190*/  BRA `(.L_x_578) ;  /* 0xfffffffc00287947 */ /* 0x000fea000383ffff */
.L_x_579:
[----:B------:R-:W-:-:S00]  /*121a0*/  BRA `(.L_x_579) ;  /* 0xfffffffc00fc7947 */ /* 0x000fc0000383ffff */
[----:B------:R-:W-:-:S00]  /*121b0*/  NOP ;  /* 0x0000000000007918 */ /* 0x000fc00000000000 */
        /* <DEDUP_REMOVED lines=12> */
.L_x_580:


//--------------------- .nv.global.init           --------------------------
	.section	.nv.global.init,"aw",@progbits
.nv.global.init:
	.type		$str$22,@object
	.size		$str$22,($str$23 - $str$22)
$str$22:
        /*0000*/ 	.byte	0x6b, 0x5f, 0x74, 0x69, 0x6c, 0x65, 0x5f, 0x63, 0x6f, 0x75, 0x6e, 0x74, 0x20, 0x3e, 0x3d, 0x20
        /*0010*/ 	.byte	0x31, 0x00
	.type		$str$23,@object
	.size		$str$23,(__unnamed_1 - $str$23)
$str$23:
        /*0012*/ 	.byte	0x2f, 0x74, 0x6d, 0x70, 0x2f, 0x63, 0x75, 0x74, 0x6c, 0x61, 0x73, 0x73, 0x5f, 0x73, 0x77, 0x65
        /*0022*/ 	.byte	0x65, 0x70, 0x5f, 0x73, 0x72, 0x63, 0x2f, 0x69, 0x6e, 0x63, 0x6c, 0x75, 0x64, 0x65, 0x2f, 0x63
        /*0032*/ 	.byte	0x75, 0x74, 0x6c, 0x61, 0x73, 0x73, 0x2f, 0x67, 0x65, 0x6d, 0x6d, 0x2f, 0x63, 0x6f, 0x6c, 0x6c
        /*0042*/ 	.byte	0x65, 0x63, 0x74, 0x69, 0x76, 0x65, 0x2f, 0x73, 0x6d, 0x39, 0x30, 0x5f, 0x6d, 0x6d, 0x61, 0x5f
        /*0052*/ 	.byte	0x74, 0x6d, 0x61, 0x5f, 0x67, 0x6d, 0x6d, 0x61, 0x5f, 0x73, 0x73, 0x5f, 0x77, 0x61, 0x72, 0x70
        /*0062*/ 	.byte	0x73, 0x70, 0x65, 0x63, 0x69, 0x61, 0x6c, 0x69, 0x7a, 0x65, 0x64, 0x2e, 0x68, 0x70, 0x70, 0x00
	.type		__unnamed_1,@object
	.size		__unnamed_1,(.L_0 - __unnamed_1)
__unnamed_1:
        /* <DEDUP_REMOVED lines=173> */
        /*0b42*/ 	.byte	0x5d, 0x00
.L_0:


//--------------------- .nv.shared._ZN7cutlass13device_kernelINS_4gemm6kernel13GemmUniversalIN4cute5tupleIJiiiiEEENS1_10collective13CollectiveMmaINS1_34MainloopSm90TmaGmmaWarpSpecializedILi3ENS5_IJNS4_1CILi1EEESB_SB_EEENS1_35KernelTmaWarpSpecializedCooperativeEEENS5_IJNSA_ILi256EEESF_NSA_ILi32EEEEEEaNS5_IJlSB_lEEEaSI_NS4_8TiledMMAINS4_8MMA_AtomIJNS4_4SM904GMMA27MMA_64x256x32_S32S8S8_SS_TNEEEENS4_6LayoutINS5_IJNSA_ILi2EEESB_SB_EEENS5_IJSB_NSA_ILi0EEESS_EEEEENS5_IJNS4_10UnderscoreESV_SV_EEEEENS4_13SM90_TMA_LOADENS4_14ComposedLayoutINS4_7SwizzleILi1ELi4ELi3EEENS4_18smem_ptr_flag_bitsILi8EEENSP_INS5_IJNSA_ILi8EEESG_EEENS5_IJSG_SB_EEEEEEEvNS4_8identityESY_S18_vS19_EENS_8epilogue10collective6detail29Sm90TmaWarpSpecializedAdapterINS1C_15DefaultEpilogueIaSI_SI_NS1B_6thread17LinearCombinationIaLi1EiiLNS1G_9ScaleType4KindE0ELNS_15FloatRoundStyleE2EaEENS1_15EpilogueDefaultEEEEEvvEEEEvNT_6ParamsE --------------------------
	.section	.nv.shared._ZN7cutlass13device_kernelINS_4gemm6kernel13GemmUniversalIN4cute5tupleIJiiiiEEENS1_10collective13CollectiveMmaINS1_34MainloopSm90TmaGmmaWarpSpecializedILi3ENS5_IJNS4_1CILi1EEESB_SB_EEENS1_35KernelTmaWarpSpecializedCooperativeEEENS5_IJNSA_ILi256EEESF_NSA_ILi32EEEEEEaNS5_IJlSB_lEEEaSI_NS4_8TiledMMAINS4_8MMA_AtomIJNS4_4SM904GMMA27MMA_64x256x32_S32S8S8_SS_TNEEEENS4_6LayoutINS5_IJNSA_ILi2EEESB_SB_EEENS5_IJSB_NSA_ILi0EEESS_EEEEENS5_IJNS4_10UnderscoreESV_SV_EEEEENS4_13SM90_TMA_LOADENS4_14ComposedLayoutINS4_7SwizzleILi1ELi4ELi3EEENS4_18smem_ptr_flag_bitsILi8EEENSP_INS5_IJNSA_ILi8EEESG_EEENS5_IJSG_SB_EEEEEEEvNS4_8identityESY_S18_vS19_EENS_8epilogue10collective6detail29Sm90TmaWarpSpecializedAdapterINS1C_15DefaultEpilogueIaSI_SI_NS1B_6thread17LinearCombinationIaLi1EiiLNS1G_9ScaleType4KindE0ELNS_15FloatRoundStyleE2EaEENS1_15EpilogueDefaultEEEEEvvEEEEvNT_6ParamsE,"aw",@nobits
	.sectionflags	@""
	.align	16
	.zero		1024


//--------------------- .nv.shared.reserved.0     --------------------------
	.section	.nv.shared.reserved.0,"aw",@nobits
	.weak		__nv_reservedSMEM_offset_0_alias
	.size		__nv_reservedSMEM_offset_0_alias, 0, 0
	.other		__nv_reservedSMEM_offset_0_alias,@"STO_CUDA_RESERVED_SHARED STV_DEFAULT"
__nv_reservedSMEM_offset_0_alias:
	.zero		0


//--------------------- .nv.global                --------------------------
	.section	.nv.global,"aw",@nobits
.nv.global:
	.type		_ZN39_INTERNAL_11504d17_4_k_cu_9ef90b7b_63414cute1_E,@object
	.size		_ZN39_INTERNAL_11504d17_4_k_cu_9ef90b7b_63414cute1_E,(_ZN39_INTERNAL_11504d17_4_k_cu_9ef90b7b_63414cuda3std3__45__cpo6cbeginE - _ZN39_INTERNAL_11504d17_4_k_cu_9ef90b7b_63414cute1_E)
_ZN39_INTERNAL_11504d17_4_k_cu_9ef90b7b_63414cute1_E:
	.zero		1
	.type		_ZN39_INTERNAL_11504d17_4_k_cu_9ef90b7b_63414cuda3std3__45__cpo6cbeginE,@object
	.size		_ZN39_INTERNAL_11504d17_4_k_cu_9ef90b7b_63414cuda3std3__45__cpo6cbeginE,(_ZN39_INTERNAL_11504d17_4_k_cu_9ef90b7b_63414cuda3std3__48in_placeE - _ZN39_INTERNAL_11504d17_4_k_cu_9ef90b7b_63414cuda3std3__45__cpo6cbeginE)
_ZN39_INTERNAL_11504d17_4_k_cu_9ef90b7b_63414cuda3std3__45__cpo6cbeginE:
	.zero		1
	.type		_ZN39_INTERNAL_11504d17_4_k_cu_9ef90b7b_63414cuda3std3__48in_placeE,@object
	.size		_ZN39_INTERNAL_11504d17_4_k_cu_9ef90b7b_63414cuda3std3__48in_placeE,(_ZN39_INTERNAL_11504d17_4_k_cu_9ef90b7b_63414cuda3std6ranges3__45__cpo9iter_moveE - _ZN39_INTERNAL_11504d17_4_k_cu_9ef90b7b_63414cuda3std3__48in_placeE)
_ZN39_INTERNAL_11504d17_4_k_cu_9ef90b7b_63414cuda3std3__48in_placeE:
	.zero		1
	.type		_ZN39_INTERNAL_11504d17_4_k_cu_9ef90b7b_63414cuda3std6ranges3__45__cpo9iter_moveE,@object
	.size		_ZN39_INTERNAL_11504d17_4_k_cu_9ef90b7b_63414cuda3std6ranges3__45__cpo9iter_moveE,(_ZN39_INTERNAL_11504d17_4_k_cu_9ef90b7b_63414cuda3std3__45__cpo5beginE - _ZN39_INTERNAL_11504d17_4_k_cu_9ef90b7b_63414cuda3std6ranges3__45__cpo9iter_moveE)
_ZN39_INTERNAL_11504d17_4_k_cu_9ef90b7b_63414cuda3std6ranges3__45__cpo9iter_moveE:
	.zero		1
	.type		_ZN39_INTERNAL_11504d17_4_k_cu_9ef90b7b_63414cuda3std3__45__cpo5beginE,@object
	.size		_ZN39_INTERNAL_11504d17_4_k_cu_9ef90b7b_63414cuda3std3__45__cpo5beginE,(_ZN39_INTERNAL_11504d17_4_k_cu_9ef90b7b_63414cuda3std3__441_GLOBAL__N__11504d17_4_k_cu_9ef90b7b_63416ignoreE - _ZN39_INTERNAL_11504d17_4_k_cu_9ef90b7b_63414cuda3std3__45__cpo5beginE)
_ZN39_INTERNAL_11504d17_4_k_cu_9ef90b7b_63414cuda3std3__45__cpo5beginE:
	.zero		1
	.type		_ZN39_INTERNAL_11504d17_4_k_cu_9ef90b7b_63414cuda3std3__441_GLOBAL__N__11504d17_4_k_cu_9ef90b7b_63416ignoreE,@object
	.size		_ZN39_INTERNAL_11504d17_4_k_cu_9ef90b7b_63414cuda3std3__441_GLOBAL__N__11504d17_4_k_cu_9ef90b7b_63416ignoreE,(_ZN39_INTERNAL_11504d17_4_k_cu_9ef90b7b_63414cute7productE - _ZN39_INTERNAL_11504d17_4_k_cu_9ef90b7b_63414cuda3std3__441_GLOBAL__N__11504d17_4_k_cu_9ef90b7b_63416ignoreE)
_ZN39_INTERNAL_11504d17_4_k_cu_9ef90b7b_63414cuda3std3__441_GLOBAL__N__11504d17_4_k_cu_9ef90b7b_63416ignoreE:
	.zero		1
	.type		_ZN39_INTERNAL_11504d17_4_k_cu_9ef90b7b_63414cute7productE,@object
	.size		_ZN39_INTERNAL_11504d17_4_k_cu_9ef90b7b_63414cute7productE,(_ZN39_INTERNAL_11504d17_4_k_cu_9ef90b7b_63414cuda3std3__45__cpo3endE - _ZN39_INTERNAL_11504d17_4_k_cu_9ef90b7b_63414cute7productE)
_ZN39_INTERNAL_11504d17_4_k_cu_9ef90b7b_63414cute7productE:
	.zero		1
	.type		_ZN39_INTERNAL_11504d17_4_k_cu_9ef90b7b_63414cuda3std3__45__cpo3endE,@object
	.size		_ZN39_INTERNAL_11504d17_4_k_cu_9ef90b7b_63414cuda3std3__45__cpo3endE,(_ZN39_INTERNAL_11504d17_4_k_cu_9ef90b7b_63414cuda3std3__419piecewise_constructE - _ZN39_INTERNAL_11504d17_4_k_cu_9ef90b7b_63414cuda3std3__45__cpo3endE)
_ZN39_INTERNAL_11504d17_4_k_cu_9ef90b7b_63414cuda3std3__45__cpo3endE:
	.zero		1
	.type		_ZN39_INTERNAL_11504d17_4_k_cu_9ef90b7b_63414cuda3std3__419piecewise_constructE,@object
	.size		_ZN39_INTERNAL_11504d17_4_k_cu_9ef90b7b_63414cuda3std3__419piecewise_constructE,(_ZN39_INTERNAL_11504d17_4_k_cu_9ef90b7b_63414cuda3std3__45__cpo4cendE - _ZN39_INTERNAL_11504d17_4_k_cu_9ef90b7b_63414cuda3std3__419piecewise_constructE)
_ZN39_INTERNAL_11504d17_4_k_cu_9ef90b7b_63414cuda3std3__419piecewise_constructE:
	.zero		1
	.type		_ZN39_INTERNAL_11504d17_4_k_cu_9ef90b7b_63414cuda3std3__45__cpo4cendE,@object
	.size		_ZN39_INTERNAL_11504d17_4_k_cu_9ef90b7b_63414cuda3std3__45__cpo4cendE,(_ZN39_INTERNAL_11504d17_4_k_cu_9ef90b7b_63414cuda3std6ranges3__45__cpo4swapE - _ZN39_INTERNAL_11504d17_4_k_cu_9ef90b7b_63414cuda3std3__45__cpo4cendE)
_ZN39_INTERNAL_11504d17_4_k_cu_9ef90b7b_63414cuda3std3__45__cpo4cendE:
	.zero		1
	.type		_ZN39_INTERNAL_11504d17_4_k_cu_9ef90b7b_63414cuda3std6ranges3__45__cpo4swapE,@object
	.size		_ZN39_INTERNAL_11504d17_4_k_cu_9ef90b7b_63414cuda3std6ranges3__45__cpo4swapE,(.L_8 - _ZN39_INTERNAL_11504d17_4_k_cu_9ef90b7b_63414cuda3std6ranges3__45__cpo4swapE)
_ZN39_INTERNAL_11504d17_4_k_cu_9ef90b7b_63414cuda3std6ranges3__45__cpo4swapE:
	.zero		1
.L_8:


//--------------------- .nv.constant0._ZN7cutlass13device_kernelINS_4gemm6kernel13GemmUniversalIN4cute5tupleIJiiiiEEENS1_10collective13CollectiveMmaINS1_34MainloopSm90TmaGmmaWarpSpecializedILi3ENS5_IJNS4_1CILi1EEESB_SB_EEENS1_35KernelTmaWarpSpecializedCooperativeEEENS5_IJNSA_ILi256EEESF_NSA_ILi32EEEEEEaNS5_IJlSB_lEEEaSI_NS4_8TiledMMAINS4_8MMA_AtomIJNS4_4SM904GMMA27MMA_64x256x32_S32S8S8_SS_TNEEEENS4_6LayoutINS5_IJNSA_ILi2EEESB_SB_EEENS5_IJSB_NSA_ILi0EEESS_EEEEENS5_IJNS4_10UnderscoreESV_SV_EEEEENS4_13SM90_TMA_LOADENS4_14ComposedLayoutINS4_7SwizzleILi1ELi4ELi3EEENS4_18smem_ptr_flag_bitsILi8EEENSP_INS5_IJNSA_ILi8EEESG_EEENS5_IJSG_SB_EEEEEEEvNS4_8identityESY_S18_vS19_EENS_8epilogue10collective6detail29Sm90TmaWarpSpecializedAdapterINS1C_15DefaultEpilogueIaSI_SI_NS1B_6thread17LinearCombinationIaLi1EiiLNS1G_9ScaleType4KindE0ELNS_15FloatRoundStyleE2EaEENS1_15EpilogueDefaultEEEEEvvEEEEvNT_6ParamsE --------------------------
	.section	.nv.constant0._ZN7cutlass13device_kernelINS_4gemm6kernel13GemmUniversalIN4cute5tupleIJiiiiEEENS1_10collective13CollectiveMmaINS1_34MainloopSm90TmaGmmaWarpSpecializedILi3ENS5_IJNS4_1CILi1EEESB_SB_EEENS1_35KernelTmaWarpSpecializedCooperativeEEENS5_IJNSA_ILi256EEESF_NSA_ILi32EEEEEEaNS5_IJlSB_lEEEaSI_NS4_8TiledMMAINS4_8MMA_AtomIJNS4_4SM904GMMA27MMA_64x256x32_S32S8S8_SS_TNEEEENS4_6LayoutINS5_IJNSA_ILi2EEESB_SB_EEENS5_IJSB_NSA_ILi0EEESS_EEEEENS5_IJNS4_10UnderscoreESV_SV_EEEEENS4_13SM90_TMA_LOADENS4_14ComposedLayoutINS4_7SwizzleILi1ELi4ELi3EEENS4_18smem_ptr_flag_bitsILi8EEENSP_INS5_IJNSA_ILi8EEESG_EEENS5_IJSG_SB_EEEEEEEvNS4_8identityESY_S18_vS19_EENS_8epilogue10collective6detail29Sm90TmaWarpSpecializedAdapterINS1C_15DefaultEpilogueIaSI_SI_NS1B_6thread17LinearCombinationIaLi1EiiLNS1G_9ScaleType4KindE0ELNS_15FloatRoundStyleE2EaEENS1_15EpilogueDefaultEEEEEvvEEEEvNT_6ParamsE,"a",@progbits
	.sectionflags	@""
	.align	4
.nv.constant0._ZN7cutlass13device_kernelINS_4gemm6kernel13GemmUniversalIN4cute5tupleIJiiiiEEENS1_10collective13CollectiveMmaINS1_34MainloopSm90TmaGmmaWarpSpecializedILi3ENS5_IJNS4_1CILi1EEESB_SB_EEENS1_35KernelTmaWarpSpecializedCooperativeEEENS5_IJNSA_ILi256EEESF_NSA_ILi32EEEEEEaNS5_IJlSB_lEEEaSI_NS4_8TiledMMAINS4_8MMA_AtomIJNS4_4SM904GMMA27MMA_64x256x32_S32S8S8_SS_TNEEEENS4_6LayoutINS5_IJNSA_ILi2EEESB_SB_EEENS5_IJSB_NSA_ILi0EEESS_EEEEENS5_IJNS4_10UnderscoreESV_SV_EEEEENS4_13SM90_TMA_LOADENS4_14ComposedLayoutINS4_7SwizzleILi1ELi4ELi3EEENS4_18smem_ptr_flag_bitsILi8EEENSP_INS5_IJNSA_ILi8EEESG_EEENS5_IJSG_SB_EEEEEEEvNS4_8identityESY_S18_vS19_EENS_8epilogue10collective6detail29Sm90TmaWarpSpecializedAdapterINS1C_15DefaultEpilogueIaSI_SI_NS1B_6thread17LinearCombinationIaLi1EiiLNS1G_9ScaleType4KindE0ELNS_15FloatRoundStyleE2EaEENS1_15EpilogueDefaultEEEEEvvEEEEvNT_6ParamsE:
	.zero		1664


//--------------------- SYMBOLS --------------------------

	.type		.nv.reservedSmem.offset0,@object
	.size		.nv.reservedSmem.offset0,0x4
	.type		__assertfail,@function
